	.headerflags	@"EF_CUDA_TEXMODE_UNIFIED EF_CUDA_64BIT_ADDRESS EF_CUDA_SM80 EF_CUDA_VIRTUAL_SM(EF_CUDA_SM80)"
	.elftype	@"ET_EXEC"


//--------------------- .nv.info                  --------------------------
	.section	.nv.info,"",@"SHT_CUDA_INFO"
	.align	4


	//----- nvinfo : EIATTR_REGCOUNT
	.align		4
        /*0000*/ 	.byte	0x04, 0x2f
        /*0002*/ 	.short	(.L_1 - .L_0)
	.align		4
.L_0:
        /*0004*/ 	.word	index@(matmul_kernel)
        /*0008*/ 	.word	0x00000086


	//----- nvinfo : EIATTR_MIN_STACK_SIZE
	.align		4
.L_1:
        /*000c*/ 	.byte	0x04, 0x12
        /*000e*/ 	.short	(.L_3 - .L_2)
	.align		4
.L_2:
        /*0010*/ 	.word	index@(matmul_kernel)
        /*0014*/ 	.word	0x00000000


	//----- nvinfo : EIATTR_FRAME_SIZE
	.align		4
.L_3:
        /*0018*/ 	.byte	0x04, 0x11
        /*001a*/ 	.short	(.L_5 - .L_4)
	.align		4
.L_4:
        /*001c*/ 	.word	index@(matmul_kernel)
        /*0020*/ 	.word	0x00000000


	//----- nvinfo : EIATTR_MIN_STACK_SIZE
	.align		4
.L_5:
        /*0024*/ 	.byte	0x04, 0x12
        /*0026*/ 	.short	(.L_7 - .L_6)
	.align		4
.L_6:
        /*0028*/ 	.word	index@(matmul_kernel)
        /*002c*/ 	.word	0x00000000
.L_7:


//--------------------- .nv.info.matmul_kernel    --------------------------
	.section	.nv.info.matmul_kernel,"",@"SHT_CUDA_INFO"
	.sectionflags	@""
	.align	4


	//----- nvinfo : EIATTR_CUDA_API_VERSION
	.align		4
        /*0000*/ 	.byte	0x04, 0x37
        /*0002*/ 	.short	(.L_9 - .L_8)
.L_8:
        /*0004*/ 	.word	0x0000007c


	//----- nvinfo : EIATTR_SW2861232_WAR
	.align		4
.L_9:
        /*0008*/ 	.byte	0x01, 0x35
	.zero		2


	//----- nvinfo : EIATTR_PARAM_CBANK
	.align		4
        /*000c*/ 	.byte	0x04, 0x0a
        /*000e*/ 	.short	(.L_11 - .L_10)
	.align		4
.L_10:
        /*0010*/ 	.word	index@(.nv.constant0.matmul_kernel)
        /*0014*/ 	.short	0x0160
        /*0016*/ 	.short	0x0030


	//----- nvinfo : EIATTR_CBANK_PARAM_SIZE
	.align		4
.L_11:
        /*0018*/ 	.byte	0x03, 0x19
        /*001a*/ 	.short	0x0030


	//----- nvinfo : EIATTR_KPARAM_INFO
	.align		4
        /*001c*/ 	.byte	0x04, 0x17
        /*001e*/ 	.short	(.L_13 - .L_12)
.L_12:
        /*0020*/ 	.word	0x00000000
        /*0024*/ 	.short	0x0008
        /*0026*/ 	.short	0x002c
        /*0028*/ 	.byte	0x00, 0xf0, 0x11, 0x00


	//----- nvinfo : EIATTR_KPARAM_INFO
	.align		4
.L_13:
        /*002c*/ 	.byte	0x04, 0x17
        /*002e*/ 	.short	(.L_15 - .L_14)
.L_14:
        /*0030*/ 	.word	0x00000000
        /*0034*/ 	.short	0x0007
        /*0036*/ 	.short	0x0028
        /*0038*/ 	.byte	0x00, 0xf0, 0x11, 0x00


	//----- nvinfo : EIATTR_KPARAM_INFO
	.align		4
.L_15:
        /*003c*/ 	.byte	0x04, 0x17
        /*003e*/ 	.short	(.L_17 - .L_16)
.L_16:
        /*0040*/ 	.word	0x00000000
        /*0044*/ 	.short	0x0006
        /*0046*/ 	.short	0x0024
        /*0048*/ 	.byte	0x00, 0xf0, 0x11, 0x00


	//----- nvinfo : EIATTR_KPARAM_INFO
	.align		4
.L_17:
        /*004c*/ 	.byte	0x04, 0x17
        /*004e*/ 	.short	(.L_19 - .L_18)
.L_18:
        /*0050*/ 	.word	0x00000000
        /*0054*/ 	.short	0x0005
        /*0056*/ 	.short	0x0020
        /*0058*/ 	.byte	0x00, 0xf0, 0x11, 0x00


	//----- nvinfo : EIATTR_KPARAM_INFO
	.align		4
.L_19:
        /*005c*/ 	.byte	0x04, 0x17
        /*005e*/ 	.short	(.L_21 - .L_20)
.L_20:
        /*0060*/ 	.word	0x00000000
        /*0064*/ 	.short	0x0004
        /*0066*/ 	.short	0x001c
        /*0068*/ 	.byte	0x00, 0xf0, 0x11, 0x00


	//----- nvinfo : EIATTR_KPARAM_INFO
	.align		4
.L_21:
        /*006c*/ 	.byte	0x04, 0x17
        /*006e*/ 	.short	(.L_23 - .L_22)
.L_22:
        /*0070*/ 	.word	0x00000000
        /*0074*/ 	.short	0x0003
        /*0076*/ 	.short	0x0018
        /*0078*/ 	.byte	0x00, 0xf0, 0x11, 0x00


	//----- nvinfo : EIATTR_KPARAM_INFO
	.align		4
.L_23:
        /*007c*/ 	.byte	0x04, 0x17
        /*007e*/ 	.short	(.L_25 - .L_24)
.L_24:
        /*0080*/ 	.word	0x00000000
        /*0084*/ 	.short	0x0002
        /*0086*/ 	.short	0x0010
        /*0088*/ 	.byte	0x00, 0xf0, 0x21, 0x00


	//----- nvinfo : EIATTR_KPARAM_INFO
	.align		4
.L_25:
        /*008c*/ 	.byte	0x04, 0x17
        /*008e*/ 	.short	(.L_27 - .L_26)
.L_26:
        /*0090*/ 	.word	0x00000000
        /*0094*/ 	.short	0x0001
        /*0096*/ 	.short	0x0008
        /*0098*/ 	.byte	0x00, 0xf0, 0x21, 0x00


	//----- nvinfo : EIATTR_KPARAM_INFO
	.align		4
.L_27:
        /*009c*/ 	.byte	0x04, 0x17
        /*009e*/ 	.short	(.L_29 - .L_28)
.L_28:
        /*00a0*/ 	.word	0x00000000
        /*00a4*/ 	.short	0x0000
        /*00a6*/ 	.short	0x0000
        /*00a8*/ 	.byte	0x00, 0xf0, 0x21, 0x00


	//----- nvinfo : EIATTR_MAXREG_COUNT
	.align		4
.L_29:
        /*00ac*/ 	.byte	0x03, 0x1b
        /*00ae*/ 	.short	0x00ff


	//----- nvinfo : EIATTR_EXIT_INSTR_OFFSETS
	.align		4
        /*00b0*/ 	.byte	0x04, 0x1c
        /*00b2*/ 	.short	(.L_31 - .L_30)


	//   ....[0]....
.L_30:
        /*00b4*/ 	.word	0x00004230


	//   ....[1]....
        /*00b8*/ 	.word	0x00004290


	//----- nvinfo : EIATTR_MAX_THREADS
	.align		4
.L_31:
        /*00bc*/ 	.byte	0x04, 0x05
        /*00be*/ 	.short	(.L_33 - .L_32)
.L_32:
        /*00c0*/ 	.word	0x00000080
        /*00c4*/ 	.word	0x00000001
        /*00c8*/ 	.word	0x00000001
.L_33:


//--------------------- .nv.callgraph             --------------------------
	.section	.nv.callgraph,"",@"SHT_CUDA_CALLGRAPH"
	.align	4
	.sectionentsize	8
	.align		4
        /*0000*/ 	.word	0x00000000
	.align		4
        /*0004*/ 	.word	0xffffffff
	.align		4
        /*0008*/ 	.word	0x00000000
	.align		4
        /*000c*/ 	.word	0xfffffffe
	.align		4
        /*0010*/ 	.word	0x00000000
	.align		4
        /*0014*/ 	.word	0xfffffffd
	.align		4
        /*0018*/ 	.word	0x00000000
	.align		4
        /*001c*/ 	.word	0xfffffffc


//--------------------- .nv.rel.action            --------------------------
	.section	.nv.rel.action,"",@"SHT_CUDA_RELOCINFO"
	.align	8
	.sectionentsize	8
        /*0000*/ 	.byte	0x73, 0x00, 0x00, 0x00, 0x00, 0x00, 0x00, 0x00, 0x00, 0x00, 0x00, 0x11, 0x25, 0x00, 0x05, 0x36


//--------------------- .nv.constant0.matmul_kernel --------------------------
	.section	.nv.constant0.matmul_kernel,"a",@progbits
	.sectionflags	@""
	.align	4
.nv.constant0.matmul_kernel:
	.zero		400


//--------------------- .text.matmul_kernel       --------------------------
	.section	.text.matmul_kernel,"ax",@progbits
	.sectionflags	@"SHF_BARRIERS=1"
	.sectioninfo	@"SHI_REGISTERS=134"
	.align	128
        .global         matmul_kernel
        .type           matmul_kernel,@function
        .size           matmul_kernel,(.L_x_5 - matmul_kernel)
        .other          matmul_kernel,@"STO_CUDA_ENTRY STV_DEFAULT"
matmul_kernel:
.text.matmul_kernel:
[----:B------:R-:W-:Y:S02]  /*0000*/  IMAD.MOV.U32 R1, RZ, RZ, c[0x0][0x28] ;  /* 0x00000a00ff017624 */ /* 0x000fe400078e00ff */
[----:B------:R-:W-:Y:S01]  /*0010*/  IMAD.MOV.U32 R0, RZ, RZ, c[0x0][0x17c] ;  /* 0x00005f00ff007624 */ /* 0x000fe200078e00ff */
[----:B------:R-:W1:Y:S01]  /*0020*/  S2R R5, SR_CTAID.X ;  /* 0x0000000000057919 */ /* 0x000e620000002500 */
[----:B------:R-:W-:Y:S01]  /*0030*/  IABS R12, c[0x0][0x17c] ;  /* 0x00005f00000c7a13 */ /* 0x000fe20000000000 */
[----:B------:R-:W-:Y:S01]  /*0040*/  IMAD.MOV.U32 R122, RZ, RZ, 0x3f ;  /* 0x0000003fff7a7424 */ /* 0x000fe200078e00ff */
[----:B------:R-:W-:Y:S01]  /*0050*/  ULDC UR9, c[0x0][0x180] ;  /* 0x0000600000097ab9 */ /* 0x000fe20000000800 */
[----:B------:R-:W-:Y:S01]  /*0060*/  IADD3 R0, R0, 0x3f, RZ ;  /* 0x0000003f00007810 */ /* 0x000fe20007ffe0ff */
[----:B------:R-:W2:Y:S01]  /*0070*/  S2R R114, SR_TID.X ;  /* 0x0000000000727919 */ /* 0x000ea20000002100 */
[----:B------:R-:W-:Y:S01]  /*0080*/  UIADD3 UR4, UR9, -0x40, URZ ;  /* 0xffffffc009047890 */ /* 0x000fe2000fffe03f */
[----:B------:R-:W-:Y:S01]  /*0090*/  IADD3 R122, R122, c[0x0][0x180], RZ ;  /* 0x000060007a7a7a10 */ /* 0x000fe20007ffe0ff */
[----:B------:R-:W-:Y:S01]  /*00a0*/  ULDC.64 UR12, c[0x0][0x118] ;  /* 0x00004600000c7ab9 */ /* 0x000fe20000000a00 */
[----:B------:R-:W-:Y:S01]  /*00b0*/  SHF.R.S32.HI R3, RZ, 0x1f, R0 ;  /* 0x0000001fff037819 */ /* 0x000fe20000011400 */
[----:B------:R-:W-:-:S03]  /*00c0*/  UIADD3 UR5, UR9, -0x80, URZ ;  /* 0xffffff8009057890 */ /* 0x000fc6000fffe03f */
[----:B------:R-:W-:-:S04]  /*00d0*/  LEA.HI R3, R3, R0, RZ, 0x6 ;  /* 0x0000000003037211 */ /* 0x000fc800078f30ff */
[----:B------:R-:W-:-:S05]  /*00e0*/  SHF.R.S32.HI R3, RZ, 0x6, R3 ;  /* 0x00000006ff037819 */ /* 0x000fca0000011403 */
[----:B------:R-:W-:Y:S01]  /*00f0*/  IMAD.SHL.U32 R4, R3, 0x8, RZ ;  /* 0x0000000803047824 */ /* 0x000fe200078e00ff */
[----:B-1----:R-:W-:-:S04]  /*0100*/  IABS R8, R5 ;  /* 0x0000000500087213 */ /* 0x002fc80000000000 */
[-C--:B------:R-:W-:Y:S02]  /*0110*/  IABS R7, R4.reuse ;  /* 0x0000000400077213 */ /* 0x080fe40000000000 */
[----:B------:R-:W-:Y:S01]  /*0120*/  IABS R10, R4 ;  /* 0x00000004000a7213 */ /* 0x000fe20000000000 */
[C---:B--2---:R-:W-:Y:S01]  /*0130*/  IMAD.SHL.U32 R127, R114.reuse, 0x2, RZ ;  /* 0x00000002727f7824 */ /* 0x044fe200078e00ff */
[----:B------:R-:W1:Y:S01]  /*0140*/  I2F.RP R0, R7 ;  /* 0x0000000700007306 */ /* 0x000e620000209400 */
[--C-:B------:R-:W-:Y:S02]  /*0150*/  SHF.R.U32.HI R13, RZ, 0x2, R114.reuse ;  /* 0x00000002ff0d7819 */ /* 0x100fe40000011672 */
[----:B------:R-:W-:Y:S02]  /*0160*/  LOP3.LUT R130, R114, 0x1f, RZ, 0xc0, !PT ;  /* 0x0000001f72827812 */ /* 0x000fe400078ec0ff */
[----:B------:R-:W-:Y:S02]  /*0170*/  SGXT.U32 R13, R13, 0x5 ;  /* 0x000000050d0d781a */ /* 0x000fe40000000000 */
[----:B------:R-:W-:-:S02]  /*0180*/  SHF.R.U32.HI R129, RZ, 0x5, R114 ;  /* 0x00000005ff817819 */ /* 0x000fc40000011672 */
[C---:B------:R-:W-:Y:S02]  /*0190*/  LOP3.LUT R125, R13.reuse, 0x20, RZ, 0xfc, !PT ;  /* 0x000000200d7d7812 */ /* 0x040fe400078efcff */
[C---:B------:R-:W-:Y:S02]  /*01a0*/  LOP3.LUT R124, R13.reuse, 0x40, RZ, 0xfc, !PT ;  /* 0x000000400d7c7812 */ /* 0x040fe400078efcff */
[----:B------:R-:W-:Y:S01]  /*01b0*/  LOP3.LUT R123, R13, 0x60, RZ, 0xfc, !PT ;  /* 0x000000600d7b7812 */ /* 0x000fe200078efcff */
[----:B-1----:R-:W1:Y:S02]  /*01c0*/  MUFU.RCP R0, R0 ;  /* 0x0000000000007308 */ /* 0x002e640000001000 */
[----:B-1----:R-:W-:Y:S01]  /*01d0*/  IADD3 R2, R0, 0xffffffe, RZ ;  /* 0x0ffffffe00027810 */ /* 0x002fe20007ffe0ff */
[----:B------:R-:W-:-:S05]  /*01e0*/  IMAD.MOV R0, RZ, RZ, -R10 ;  /* 0x000000ffff007224 */ /* 0x000fca00078e0a0a */
[----:B------:R1:W2:Y:S02]  /*01f0*/  F2I.FTZ.U32.TRUNC.NTZ R3, R2 ;  /* 0x0000000200037305 */ /* 0x0002a4000021f000 */
[----:B-1----:R-:W-:Y:S02]  /*0200*/  IMAD.MOV.U32 R2, RZ, RZ, RZ ;  /* 0x000000ffff027224 */ /* 0x002fe400078e00ff */
[----:B--2---:R-:W-:-:S04]  /*0210*/  IMAD.MOV R6, RZ, RZ, -R3 ;  /* 0x000000ffff067224 */ /* 0x004fc800078e0a03 */
[----:B------:R-:W-:Y:S02]  /*0220*/  IMAD R9, R6, R7, RZ ;  /* 0x0000000706097224 */ /* 0x000fe400078e02ff */
[----:B------:R-:W-:Y:S02]  /*0230*/  IMAD.MOV.U32 R6, RZ, RZ, R8 ;  /* 0x000000ffff067224 */ /* 0x000fe400078e0008 */
[----:B------:R-:W-:-:S06]  /*0240*/  IMAD.HI.U32 R3, R3, R9, R2 ;  /* 0x0000000903037227 */ /* 0x000fcc00078e0002 */
[----:B------:R-:W-:-:S04]  /*0250*/  IMAD.HI.U32 R3, R3, R6, RZ ;  /* 0x0000000603037227 */ /* 0x000fc800078e00ff */
[----:B------:R-:W-:-:S05]  /*0260*/  IMAD R0, R3, R0, R6 ;  /* 0x0000000003007224 */ /* 0x000fca00078e0206 */
[----:B------:R-:W-:-:S13]  /*0270*/  ISETP.GT.U32.AND P1, PT, R7, R0, PT ;  /* 0x000000000700720c */ /* 0x000fda0003f24070 */
[----:B------:R-:W-:Y:S01]  /*0280*/  @!P1 IMAD.IADD R0, R0, 0x1, -R7 ;  /* 0x0000000100009824 */ /* 0x000fe200078e0a07 */
[----:B------:R-:W-:Y:S02]  /*0290*/  @!P1 IADD3 R3, R3, 0x1, RZ ;  /* 0x0000000103039810 */ /* 0x000fe40007ffe0ff */
[----:B------:R-:W-:Y:S02]  /*02a0*/  ISETP.NE.AND P1, PT, R4, RZ, PT ;  /* 0x000000ff0400720c */ /* 0x000fe40003f25270 */
[----:B------:R-:W-:Y:S02]  /*02b0*/  ISETP.GE.U32.AND P0, PT, R0, R7, PT ;  /* 0x000000070000720c */ /* 0x000fe40003f06070 */
[----:B------:R-:W-:-:S04]  /*02c0*/  LOP3.LUT R0, R5, R4, RZ, 0x3c, !PT ;  /* 0x0000000405007212 */ /* 0x000fc800078e3cff */
[----:B------:R-:W-:Y:S01]  /*02d0*/  ISETP.GE.AND P2, PT, R0, RZ, PT ;  /* 0x000000ff0000720c */ /* 0x000fe20003f46270 */
[----:B------:R-:W-:-:S05]  /*02e0*/  IMAD.MOV.U32 R0, RZ, RZ, c[0x0][0x178] ;  /* 0x00005e00ff007624 */ /* 0x000fca00078e00ff */
[----:B------:R-:W-:Y:S02]  /*02f0*/  IADD3 R0, R0, 0x7f, RZ ;  /* 0x0000007f00007810 */ /* 0x000fe40007ffe0ff */
[----:B------:R-:W-:-:S05]  /*0300*/  @P0 IADD3 R3, R3, 0x1, RZ ;  /* 0x0000000103030810 */ /* 0x000fca0007ffe0ff */
[----:B------:R-:W-:Y:S01]  /*0310*/  IMAD.MOV.U32 R2, RZ, RZ, R3 ;  /* 0x000000ffff027224 */ /* 0x000fe200078e0003 */
[----:B------:R-:W-:-:S03]  /*0320*/  SHF.R.S32.HI R3, RZ, 0x1f, R0 ;  /* 0x0000001fff037819 */ /* 0x000fc60000011400 */
[----:B------:R-:W-:Y:S01]  /*0330*/  @!P2 IMAD.MOV R2, RZ, RZ, -R2 ;  /* 0x000000ffff02a224 */ /* 0x000fe200078e0a02 */
[----:B------:R-:W-:Y:S02]  /*0340*/  @!P1 LOP3.LUT R2, RZ, R4, RZ, 0x33, !PT ;  /* 0x00000004ff029212 */ /* 0x000fe400078e33ff */
[----:B------:R-:W-:-:S03]  /*0350*/  LEA.HI R3, R3, R0, RZ, 0x7 ;  /* 0x0000000003037211 */ /* 0x000fc600078f38ff */
[----:B------:R-:W-:Y:S02]  /*0360*/  IMAD.SHL.U32 R8, R2, 0x8, RZ ;  /* 0x0000000802087824 */ /* 0x000fe400078e00ff */
[----:B------:R-:W-:-:S03]  /*0370*/  IMAD.MOV R2, RZ, RZ, -R2 ;  /* 0x000000ffff027224 */ /* 0x000fc600078e0a02 */
[----:B------:R-:W-:Y:S01]  /*0380*/  LEA.HI.SX32 R3, R3, -R8, 0x19 ;  /* 0x8000000803037211 */ /* 0x000fe200078fcaff */
[----:B------:R-:W-:-:S03]  /*0390*/  IMAD R10, R4, R2, R5 ;  /* 0x00000002040a7224 */ /* 0x000fc600078e0205 */
[----:B------:R-:W-:Y:S02]  /*03a0*/  IMNMX R11, R3, 0x8, PT ;  /* 0x00000008030b7817 */ /* 0x000fe40003800200 */
[----:B------:R-:W-:Y:S02]  /*03b0*/  IABS R9, R10 ;  /* 0x0000000a00097213 */ /* 0x000fe40000000000 */
[-C--:B------:R-:W-:Y:S02]  /*03c0*/  IABS R7, R11.reuse ;  /* 0x0000000b00077213 */ /* 0x080fe40000000000 */
[----:B------:R-:W-:Y:S02]  /*03d0*/  IABS R4, R11 ;  /* 0x0000000b00047213 */ /* 0x000fe40000000000 */
[----:B------:R-:W1:Y:S08]  /*03e0*/  I2F.RP R0, R7 ;  /* 0x0000000700007306 */ /* 0x000e700000209400 */
[----:B-1----:R-:W1:Y:S02]  /*03f0*/  MUFU.RCP R0, R0 ;  /* 0x0000000000007308 */ /* 0x002e640000001000 */
[----:B-1----:R-:W-:Y:S01]  /*0400*/  IADD3 R3, R0, 0xffffffe, RZ ;  /* 0x0ffffffe00037810 */ /* 0x002fe20007ffe0ff */
[----:B------:R-:W-:-:S05]  /*0410*/  IMAD.MOV R0, RZ, RZ, -R4 ;  /* 0x000000ffff007224 */ /* 0x000fca00078e0a04 */
[----:B------:R-:W1:Y:S02]  /*0420*/  F2I.FTZ.U32.TRUNC.NTZ R3, R3 ;  /* 0x0000000300037305 */ /* 0x000e64000021f000 */
[----:B-1----:R-:W-:-:S04]  /*0430*/  IMAD.MOV R6, RZ, RZ, -R3 ;  /* 0x000000ffff067224 */ /* 0x002fc800078e0a03 */
[----:B------:R-:W-:Y:S02]  /*0440*/  IMAD.MOV.U32 R2, RZ, RZ, R6 ;  /* 0x000000ffff027224 */ /* 0x000fe400078e0006 */
[----:B------:R-:W1:Y:S02]  /*0450*/  I2F.RP R6, R12 ;  /* 0x0000000c00067306 */ /* 0x000e640000209400 */
[----:B------:R-:W-:Y:S02]  /*0460*/  IMAD R5, R2, R7, RZ ;  /* 0x0000000702057224 */ /* 0x000fe400078e02ff */
[----:B------:R-:W-:-:S04]  /*0470*/  IMAD.MOV.U32 R2, RZ, RZ, RZ ;  /* 0x000000ffff027224 */ /* 0x000fc800078e00ff */
[----:B------:R-:W-:Y:S01]  /*0480*/  IMAD.HI.U32 R2, R3, R5, R2 ;  /* 0x0000000503027227 */ /* 0x000fe200078e0002 */
[----:B------:R-:W-:-:S05]  /*0490*/  IABS R3, c[0x0][0x178] ;  /* 0x00005e0000037a13 */ /* 0x000fca0000000000 */
[----:B------:R-:W-:Y:S01]  /*04a0*/  IMAD.HI.U32 R2, R2, R9, RZ ;  /* 0x0000000902027227 */ /* 0x000fe200078e00ff */
[----:B-1----:R-:W1:Y:S03]  /*04b0*/  MUFU.RCP R6, R6 ;  /* 0x0000000600067308 */ /* 0x002e660000001000 */
[----:B------:R-:W-:Y:S02]  /*04c0*/  IMAD R0, R2, R0, R9 ;  /* 0x0000000002007224 */ /* 0x000fe400078e0209 */
[----:B------:R-:W-:-:S03]  /*04d0*/  IMAD.MOV.U32 R9, RZ, RZ, R3 ;  /* 0x000000ffff097224 */ /* 0x000fc600078e0003 */
[----:B------:R-:W-:Y:S01]  /*04e0*/  ISETP.GT.U32.AND P1, PT, R7, R0, PT ;  /* 0x000000000700720c */ /* 0x000fe20003f24070 */
[----:B------:R-:W2:Y:S01]  /*04f0*/  I2F.RP R3, R9 ;  /* 0x0000000900037306 */ /* 0x000ea20000209400 */
[----:B-1----:R-:W-:-:S11]  /*0500*/  IADD3 R4, R6, 0xffffffe, RZ ;  /* 0x0ffffffe06047810 */ /* 0x002fd60007ffe0ff */
[----:B------:R-:W-:Y:S01]  /*0510*/  @!P1 IMAD.IADD R0, R0, 0x1, -R7 ;  /* 0x0000000100009824 */ /* 0x000fe200078e0a07 */
[----:B------:R-:W-:Y:S01]  /*0520*/  @!P1 IADD3 R2, R2, 0x1, RZ ;  /* 0x0000000102029810 */ /* 0x000fe20007ffe0ff */
[----:B------:R1:W-:Y:S01]  /*0530*/  F2I.FTZ.U32.TRUNC.NTZ R5, R4 ;  /* 0x0000000400057305 */ /* 0x0003e2000021f000 */
[----:B------:R-:W-:Y:S02]  /*0540*/  ISETP.NE.AND P1, PT, R11, RZ, PT ;  /* 0x000000ff0b00720c */ /* 0x000fe40003f25270 */
[----:B------:R-:W-:Y:S02]  /*0550*/  ISETP.GE.U32.AND P0, PT, R0, R7, PT ;  /* 0x000000070000720c */ /* 0x000fe40003f06070 */
[----:B------:R-:W-:-:S03]  /*0560*/  LOP3.LUT R0, R10, R11, RZ, 0x3c, !PT ;  /* 0x0000000b0a007212 */ /* 0x000fc600078e3cff */
[----:B--2---:R-:W2:Y:S01]  /*0570*/  MUFU.RCP R3, R3 ;  /* 0x0000000300037308 */ /* 0x004ea20000001000 */
[----:B------:R-:W-:Y:S01]  /*0580*/  ISETP.GE.AND P2, PT, R0, RZ, PT ;  /* 0x000000ff0000720c */ /* 0x000fe20003f46270 */
[----:B-1----:R-:W-:-:S06]  /*0590*/  IMAD.MOV.U32 R4, RZ, RZ, RZ ;  /* 0x000000ffff047224 */ /* 0x002fcc00078e00ff */
[----:B------:R-:W-:-:S05]  /*05a0*/  @P0 IADD3 R2, R2, 0x1, RZ ;  /* 0x0000000102020810 */ /* 0x000fca0007ffe0ff */
[----:B------:R-:W-:Y:S01]  /*05b0*/  IMAD.MOV.U32 R111, RZ, RZ, R2 ;  /* 0x000000ffff6f7224 */ /* 0x000fe200078e0002 */
[----:B--2---:R-:W-:-:S03]  /*05c0*/  IADD3 R2, R3, 0xffffffe, RZ ;  /* 0x0ffffffe03027810 */ /* 0x004fc60007ffe0ff */
[----:B------:R-:W-:Y:S01]  /*05d0*/  @!P2 IMAD.MOV R111, RZ, RZ, -R111 ;  /* 0x000000ffff6fa224 */ /* 0x000fe200078e0a6f */
[----:B------:R-:W-:Y:S01]  /*05e0*/  @!P1 LOP3.LUT R111, RZ, R11, RZ, 0x33, !PT ;  /* 0x0000000bff6f9212 */ /* 0x000fe200078e33ff */
[----:B------:R-:W1:Y:S04]  /*05f0*/  F2I.FTZ.U32.TRUNC.NTZ R3, R2 ;  /* 0x0000000200037305 */ /* 0x000e68000021f000 */
[----:B------:R-:W-:Y:S02]  /*0600*/  IMAD.MOV R0, RZ, RZ, -R111 ;  /* 0x000000ffff007224 */ /* 0x000fe400078e0a6f */
[----:B------:R-:W-:Y:S02]  /*0610*/  IMAD.SHL.U32 R111, R111, 0x40, RZ ;  /* 0x000000406f6f7824 */ /* 0x000fe400078e00ff */
[----:B------:R-:W-:-:S02]  /*0620*/  IMAD R0, R11, R0, R10 ;  /* 0x000000000b007224 */ /* 0x000fc400078e020a */
[----:B------:R-:W-:Y:S01]  /*0630*/  IMAD.MOV R11, RZ, RZ, -R5 ;  /* 0x000000ffff0b7224 */ /* 0x000fe200078e0a05 */
[C---:B------:R-:W-:Y:S01]  /*0640*/  LOP3.LUT R14, R111.reuse, R13, RZ, 0xfc, !PT ;  /* 0x0000000d6f0e7212 */ /* 0x040fe200078efcff */
[----:B------:R-:W-:Y:S01]  /*0650*/  IMAD.IADD R0, R8, 0x1, R0 ;  /* 0x0000000108007824 */ /* 0x000fe200078e0200 */
[----:B------:R-:W-:Y:S01]  /*0660*/  LOP3.LUT R20, R111, 0x20, R13, 0xfe, !PT ;  /* 0x000000206f147812 */ /* 0x000fe200078efe0d */
[----:B------:R-:W-:Y:S01]  /*0670*/  IMAD R11, R11, R12, RZ ;  /* 0x0000000c0b0b7224 */ /* 0x000fe200078e02ff */
[----:B------:R-:W-:Y:S01]  /*0680*/  IABS R15, R14 ;  /* 0x0000000e000f7213 */ /* 0x000fe20000000000 */
[----:B------:R-:W-:Y:S01]  /*0690*/  IMAD.SHL.U32 R112, R0, 0x80, RZ ;  /* 0x0000008000707824 */ /* 0x000fe200078e00ff */
[----:B------:R-:W-:Y:S01]  /*06a0*/  IABS R17, R20 ;  /* 0x0000001400117213 */ /* 0x000fe20000000000 */
[----:B-1----:R-:W-:-:S03]  /*06b0*/  IMAD.MOV R2, RZ, RZ, -R3 ;  /* 0x000000ffff027224 */ /* 0x002fc600078e0a03 */
[----:B------:R-:W-:Y:S01]  /*06c0*/  LOP3.LUT R0, R112, R13, RZ, 0xfc, !PT ;  /* 0x0000000d70007212 */ /* 0x000fe200078efcff */
[----:B------:R-:W-:Y:S01]  /*06d0*/  IMAD R7, R2, R9, RZ ;  /* 0x0000000902077224 */ /* 0x000fe200078e02ff */
[C-C-:B------:R-:W-:Y:S01]  /*06e0*/  LOP3.LUT R16, R112.reuse, 0x20, R13.reuse, 0xfe, !PT ;  /* 0x0000002070107812 */ /* 0x140fe200078efe0d */
[----:B------:R-:W-:Y:S01]  /*06f0*/  IMAD.MOV.U32 R2, RZ, RZ, RZ ;  /* 0x000000ffff027224 */ /* 0x000fe200078e00ff */
[----:B------:R-:W-:Y:S02]  /*0700*/  IABS R6, R0 ;  /* 0x0000000000067213 */ /* 0x000fe40000000000 */
[C---:B------:R-:W-:Y:S01]  /*0710*/  LOP3.LUT R18, R112.reuse, 0x40, R13, 0xfe, !PT ;  /* 0x0000004070127812 */ /* 0x040fe200078efe0d */
[----:B------:R-:W-:Y:S01]  /*0720*/  IMAD.HI.U32 R2, R3, R7, R2 ;  /* 0x0000000703027227 */ /* 0x000fe200078e0002 */
[----:B------:R-:W-:Y:S02]  /*0730*/  LOP3.LUT R19, R112, 0x60, R13, 0xfe, !PT ;  /* 0x0000006070137812 */ /* 0x000fe400078efe0d */
[----:B------:R-:W-:Y:S01]  /*0740*/  IABS R10, R18 ;  /* 0x00000012000a7213 */ /* 0x000fe20000000000 */
[----:B------:R-:W-:-:S02]  /*0750*/  IMAD.MOV.U32 R7, RZ, RZ, R6 ;  /* 0x000000ffff077224 */ /* 0x000fc400078e0006 */
[----:B------:R-:W-:Y:S01]  /*0760*/  IMAD.HI.U32 R6, R5, R11, R4 ;  /* 0x0000000b05067227 */ /* 0x000fe200078e0004 */
[----:B------:R-:W-:Y:S02]  /*0770*/  IABS R4, R16 ;  /* 0x0000001000047213 */ /* 0x000fe40000000000 */
[----:B------:R-:W-:Y:S01]  /*0780*/  IABS R11, R19 ;  /* 0x00000013000b7213 */ /* 0x000fe20000000000 */
[----:B------:R-:W-:-:S04]  /*0790*/  IMAD.HI.U32 R3, R2, R7, RZ ;  /* 0x0000000702037227 */ /* 0x000fc800078e00ff */
[----:B------:R-:W-:Y:S02]  /*07a0*/  IMAD.MOV R8, RZ, RZ, -R3 ;  /* 0x000000ffff087224 */ /* 0x000fe400078e0a03 */
[----:B------:R-:W-:-:S04]  /*07b0*/  IMAD.HI.U32 R5, R2, R11, RZ ;  /* 0x0000000b02057227 */ /* 0x000fc800078e00ff */
[----:B------:R-:W-:Y:S02]  /*07c0*/  IMAD R3, R9, R8, R7 ;  /* 0x0000000809037224 */ /* 0x000fe400078e0207 */
[----:B------:R-:W-:-:S03]  /*07d0*/  IMAD.MOV.U32 R7, RZ, RZ, R4 ;  /* 0x000000ffff077224 */ /* 0x000fc600078e0004 */
[----:B------:R-:W-:Y:S01]  /*07e0*/  ISETP.GT.U32.AND P1, PT, R9, R3, PT ;  /* 0x000000030900720c */ /* 0x000fe20003f24070 */
[----:B------:R-:W-:-:S04]  /*07f0*/  IMAD.HI.U32 R4, R2, R7, RZ ;  /* 0x0000000702047227 */ /* 0x000fc800078e00ff */
[----:B------:R-:W-:Y:S02]  /*0800*/  IMAD.MOV R8, RZ, RZ, -R4 ;  /* 0x000000ffff087224 */ /* 0x000fe400078e0a04 */
[----:B------:R-:W-:-:S04]  /*0810*/  IMAD.HI.U32 R4, R2, R10, RZ ;  /* 0x0000000a02047227 */ /* 0x000fc800078e00ff */
[----:B------:R-:W-:Y:S02]  /*0820*/  IMAD R2, R9, R8, R7 ;  /* 0x0000000809027224 */ /* 0x000fe400078e0207 */
[----:B------:R-:W-:-:S03]  /*0830*/  IMAD.HI.U32 R7, R6, R15, RZ ;  /* 0x0000000f06077227 */ /* 0x000fc600078e00ff */
[----:B------:R-:W-:Y:S01]  /*0840*/  ISETP.GT.U32.AND P6, PT, R9, R2, PT ;  /* 0x000000020900720c */ /* 0x000fe20003fc4070 */
[----:B------:R-:W-:Y:S02]  /*0850*/  IMAD.MOV R4, RZ, RZ, -R4 ;  /* 0x000000ffff047224 */ /* 0x000fe400078e0a04 */
[----:B------:R-:W-:Y:S02]  /*0860*/  IMAD.MOV R8, RZ, RZ, -R5 ;  /* 0x000000ffff087224 */ /* 0x000fe400078e0a05 */
[----:B------:R-:W-:-:S04]  /*0870*/  IMAD.HI.U32 R6, R6, R17, RZ ;  /* 0x0000001106067227 */ /* 0x000fc800078e00ff */
[----:B------:R-:W-:Y:S02]  /*0880*/  IMAD.MOV R7, RZ, RZ, -R7 ;  /* 0x000000ffff077224 */ /* 0x000fe400078e0a07 */
[C---:B------:R-:W-:Y:S02]  /*0890*/  IMAD R4, R9.reuse, R4, R10 ;  /* 0x0000000409047224 */ /* 0x040fe400078e020a */
[C---:B------:R-:W-:Y:S02]  /*08a0*/  IMAD R5, R9.reuse, R8, R11 ;  /* 0x0000000809057224 */ /* 0x040fe400078e020b */
[----:B------:R-:W-:Y:S01]  /*08b0*/  IMAD.MOV R8, RZ, RZ, -R6 ;  /* 0x000000ffff087224 */ /* 0x000fe200078e0a06 */
[C---:B------:R-:W-:Y:S01]  /*08c0*/  ISETP.GT.U32.AND P3, PT, R9.reuse, R4, PT ;  /* 0x000000040900720c */ /* 0x040fe20003f64070 */
[C---:B------:R-:W-:Y:S01]  /*08d0*/  IMAD R6, R12.reuse, R7, R15 ;  /* 0x000000070c067224 */ /* 0x040fe200078e020f */
[----:B------:R-:W-:Y:S01]  /*08e0*/  ISETP.GT.U32.AND P0, PT, R9, R5, PT ;  /* 0x000000050900720c */ /* 0x000fe20003f04070 */
[----:B------:R-:W-:-:S02]  /*08f0*/  IMAD R7, R12, R8, R17 ;  /* 0x000000080c077224 */ /* 0x000fc400078e0211 */
[--C-:B------:R-:W-:Y:S01]  /*0900*/  @!P1 IMAD.IADD R3, R3, 0x1, -R9.reuse ;  /* 0x0000000103039824 */ /* 0x100fe200078e0a09 */
[----:B------:R-:W-:Y:S01]  /*0910*/  ISETP.GT.U32.AND P2, PT, R12, R6, PT ;  /* 0x000000060c00720c */ /* 0x000fe20003f44070 */
[--C-:B------:R-:W-:Y:S01]  /*0920*/  @!P6 IMAD.IADD R2, R2, 0x1, -R9.reuse ;  /* 0x000000010202e824 */ /* 0x100fe200078e0a09 */
[----:B------:R-:W-:Y:S01]  /*0930*/  ISETP.GT.U32.AND P5, PT, R12, R7, PT ;  /* 0x000000070c00720c */ /* 0x000fe20003fa4070 */
[----:B------:R-:W-:Y:S01]  /*0940*/  IMAD.SHL.U32 R8, R114, 0x10, RZ ;  /* 0x0000001072087824 */ /* 0x000fe200078e00ff */
[C---:B------:R-:W-:Y:S02]  /*0950*/  ISETP.GT.U32.AND P4, PT, R9.reuse, R3, PT ;  /* 0x000000030900720c */ /* 0x040fe40003f84070 */
[----:B------:R-:W-:Y:S01]  /*0960*/  ISETP.GE.AND P1, PT, R14, RZ, PT ;  /* 0x000000ff0e00720c */ /* 0x000fe20003f26270 */
[--C-:B------:R-:W-:Y:S01]  /*0970*/  @!P3 IMAD.IADD R4, R4, 0x1, -R9.reuse ;  /* 0x000000010404b824 */ /* 0x100fe200078e0a09 */
[----:B------:R-:W-:Y:S01]  /*0980*/  ISETP.GT.U32.AND P3, PT, R9, R2, PT ;  /* 0x000000020900720c */ /* 0x000fe20003f64070 */
[----:B------:R-:W-:Y:S01]  /*0990*/  @!P0 IMAD.IADD R5, R5, 0x1, -R9 ;  /* 0x0000000105058824 */ /* 0x000fe200078e0a09 */
[----:B------:R-:W-:-:S03]  /*09a0*/  LOP3.LUT R128, R8, 0x30, RZ, 0xc0, !PT ;  /* 0x0000003008807812 */ /* 0x000fc600078ec0ff */
[--C-:B------:R-:W-:Y:S01]  /*09b0*/  @!P2 IMAD.IADD R6, R6, 0x1, -R12.reuse ;  /* 0x000000010606a824 */ /* 0x100fe200078e0a0c */
[----:B------:R-:W-:Y:S01]  /*09c0*/  ISETP.GT.U32.AND P2, PT, R9, R4, PT ;  /* 0x000000040900720c */ /* 0x000fe20003f44070 */
[----:B------:R-:W-:Y:S01]  /*09d0*/  @!P5 IMAD.IADD R7, R7, 0x1, -R12 ;  /* 0x000000010707d824 */ /* 0x000fe200078e0a0c */
[----:B------:R-:W-:Y:S01]  /*09e0*/  ISETP.GT.U32.AND P0, PT, R9, R5, PT ;  /* 0x000000050900720c */ /* 0x000fe20003f04070 */
[--C-:B------:R-:W-:Y:S01]  /*09f0*/  @!P4 IMAD.IADD R3, R3, 0x1, -R9.reuse ;  /* 0x000000010303c824 */ /* 0x100fe200078e0a09 */
[C---:B------:R-:W-:Y:S02]  /*0a00*/  ISETP.GT.U32.AND P5, PT, R12.reuse, R6, PT ;  /* 0x000000060c00720c */ /* 0x040fe40003fa4070 */
[----:B------:R-:W-:Y:S01]  /*0a10*/  ISETP.GT.U32.AND P6, PT, R12, R7, PT ;  /* 0x000000070c00720c */ /* 0x000fe20003fc4070 */
[----:B------:R-:W-:Y:S01]  /*0a20*/  @!P3 IMAD.IADD R2, R2, 0x1, -R9 ;  /* 0x000000010202b824 */ /* 0x000fe200078e0a09 */
[----:B------:R-:W-:Y:S02]  /*0a30*/  ISETP.GE.AND P4, PT, R0, RZ, PT ;  /* 0x000000ff0000720c */ /* 0x000fe40003f86270 */
[----:B------:R-:W-:-:S03]  /*0a40*/  ISETP.GT.AND P3, PT, R122, 0x3f, PT ;  /* 0x0000003f7a00780c */ /* 0x000fc60003f64270 */
[--C-:B------:R-:W-:Y:S01]  /*0a50*/  @!P2 IMAD.IADD R4, R4, 0x1, -R9.reuse ;  /* 0x000000010404a824 */ /* 0x100fe200078e0a09 */
[----:B------:R-:W-:Y:S01]  /*0a60*/  ISETP.GE.AND P2, PT, R20, RZ, PT ;  /* 0x000000ff1400720c */ /* 0x000fe20003f46270 */
[----:B------:R-:W-:Y:S01]  /*0a70*/  @!P0 IMAD.IADD R5, R5, 0x1, -R9 ;  /* 0x0000000105058824 */ /* 0x000fe200078e0a09 */
[----:B------:R-:W-:Y:S01]  /*0a80*/  ISETP.GE.AND P0, PT, R128, c[0x0][0x180], PT ;  /* 0x0000600080007a0c */ /* 0x000fe20003f06270 */
[--C-:B------:R-:W-:Y:S01]  /*0a90*/  @!P5 IMAD.IADD R6, R6, 0x1, -R12.reuse ;  /* 0x000000010606d824 */ /* 0x100fe200078e0a0c */
[----:B------:R-:W-:Y:S01]  /*0aa0*/  SEL R0, RZ, 0x10, !P3 ;  /* 0x00000010ff007807 */ /* 0x000fe20005800000 */
[----:B------:R-:W-:Y:S01]  /*0ab0*/  @!P6 IMAD.IADD R7, R7, 0x1, -R12 ;  /* 0x000000010707e824 */ /* 0x000fe200078e0a0c */
[----:B------:R-:W-:Y:S01]  /*0ac0*/  ISETP.GE.AND P5, PT, R16, RZ, PT ;  /* 0x000000ff1000720c */ /* 0x000fe20003fa6270 */
[----:B------:R-:W-:Y:S01]  /*0ad0*/  @!P4 IMAD.MOV R3, RZ, RZ, -R3 ;  /* 0x000000ffff03c224 */ /* 0x000fe200078e0a03 */
[----:B------:R-:W-:Y:S01]  /*0ae0*/  SEL R0, R0, RZ, !P0 ;  /* 0x000000ff00007207 */ /* 0x000fe20004000000 */
[----:B------:R-:W-:Y:S01]  /*0af0*/  @!P1 IMAD.MOV R6, RZ, RZ, -R6 ;  /* 0x000000ffff069224 */ /* 0x000fe200078e0a06 */
[----:B------:R-:W-:-:S02]  /*0b00*/  ISETP.GE.AND P6, PT, R18, RZ, PT ;  /* 0x000000ff1200720c */ /* 0x000fc40003fc6270 */
[----:B------:R-:W-:Y:S01]  /*0b10*/  ISETP.NE.U32.AND P4, PT, R0, RZ, PT ;  /* 0x000000ff0000720c */ /* 0x000fe20003f85070 */
[----:B------:R-:W-:Y:S01]  /*0b20*/  IMAD.MOV.U32 R0, RZ, RZ, R7 ;  /* 0x000000ffff007224 */ /* 0x000fe200078e0007 */
[----:B------:R-:W-:Y:S02]  /*0b30*/  ISETP.NE.AND P1, PT, RZ, c[0x0][0x17c], PT ;  /* 0x00005f00ff007a0c */ /* 0x000fe40003f25270 */
[----:B------:R-:W-:Y:S01]  /*0b40*/  LOP3.LUT R7, RZ, c[0x0][0x17c], RZ, 0x33, !PT ;  /* 0x00005f00ff077a12 */ /* 0x000fe200078e33ff */
[----:B------:R-:W-:Y:S01]  /*0b50*/  @!P2 IMAD.MOV R0, RZ, RZ, -R0 ;  /* 0x000000ffff00a224 */ /* 0x000fe200078e0a00 */
[----:B------:R-:W-:Y:S01]  /*0b60*/  ISETP.GE.AND P2, PT, R19, RZ, PT ;  /* 0x000000ff1300720c */ /* 0x000fe20003f46270 */
[----:B------:R-:W-:Y:S01]  /*0b70*/  @!P5 IMAD.MOV R2, RZ, RZ, -R2 ;  /* 0x000000ffff02d224 */ /* 0x000fe200078e0a02 */
[C---:B------:R-:W-:Y:S02]  /*0b80*/  SEL R17, R7.reuse, R6, !P1 ;  /* 0x0000000607117207 */ /* 0x040fe40004800000 */
[----:B------:R-:W-:Y:S01]  /*0b90*/  SEL R7, R7, R0, !P1 ;  /* 0x0000000007077207 */ /* 0x000fe20004800000 */
[----:B------:R-:W-:Y:S01]  /*0ba0*/  @!P6 IMAD.MOV R4, RZ, RZ, -R4 ;  /* 0x000000ffff04e224 */ /* 0x000fe200078e0a04 */
[----:B------:R-:W-:Y:S01]  /*0bb0*/  ISETP.NE.AND P1, PT, RZ, c[0x0][0x178], PT ;  /* 0x00005e00ff007a0c */ /* 0x000fe20003f25270 */
[--C-:B------:R-:W-:Y:S01]  /*0bc0*/  IMAD R17, R17, c[0x0][0x188], R128.reuse ;  /* 0x0000620011117a24 */ /* 0x100fe200078e0280 */
[----:B------:R-:W-:Y:S01]  /*0bd0*/  LOP3.LUT R0, RZ, c[0x0][0x178], RZ, 0x33, !PT ;  /* 0x00005e00ff007a12 */ /* 0x000fe200078e33ff */
[----:B------:R-:W-:Y:S01]  /*0be0*/  IMAD R7, R7, c[0x0][0x188], R128 ;  /* 0x0000620007077a24 */ /* 0x000fe200078e0280 */
[----:B------:R-:W-:-:S02]  /*0bf0*/  ISETP.GT.AND P5, PT, R122, 0x7f, PT ;  /* 0x0000007f7a00780c */ /* 0x000fc40003fa4270 */
[C---:B------:R-:W-:Y:S01]  /*0c00*/  SEL R3, R0.reuse, R3, !P1 ;  /* 0x0000000300037207 */ /* 0x040fe20004800000 */
[----:B------:R-:W-:Y:S01]  /*0c10*/  @!P2 IMAD.MOV R5, RZ, RZ, -R5 ;  /* 0x000000ffff05a224 */ /* 0x000fe200078e0a05 */
[C---:B------:R-:W-:Y:S02]  /*0c20*/  SEL R9, R0.reuse, R2, !P1 ;  /* 0x0000000200097207 */ /* 0x040fe40004800000 */
[C---:B------:R-:W-:Y:S01]  /*0c30*/  SEL R11, R0.reuse, R4, !P1 ;  /* 0x00000004000b7207 */ /* 0x040fe20004800000 */
[--C-:B------:R-:W-:Y:S01]  /*0c40*/  IMAD R3, R3, c[0x0][0x184], R128.reuse ;  /* 0x0000610003037a24 */ /* 0x100fe200078e0280 */
[----:B------:R-:W-:Y:S01]  /*0c50*/  SEL R15, R0, R5, !P1 ;  /* 0x00000005000f7207 */ /* 0x000fe20004800000 */
[--C-:B------:R-:W-:Y:S01]  /*0c60*/  IMAD R9, R9, c[0x0][0x184], R128.reuse ;  /* 0x0000610009097a24 */ /* 0x100fe200078e0280 */
[----:B------:R-:W-:Y:S01]  /*0c70*/  LOP3.LUT R0, R8, 0x30, R127, 0x48, !PT ;  /* 0x0000003008007812 */ /* 0x000fe200078e487f */
[--C-:B------:R-:W-:Y:S01]  /*0c80*/  IMAD R11, R11, c[0x0][0x184], R128.reuse ;  /* 0x000061000b0b7a24 */ /* 0x100fe200078e0280 */
[----:B------:R-:W-:Y:S01]  /*0c90*/  SHF.R.S32.HI R5, RZ, 0x1f, R3 ;  /* 0x0000001fff057819 */ /* 0x000fe20000011403 */
[----:B------:R-:W-:Y:S01]  /*0ca0*/  IMAD R15, R15, c[0x0][0x184], R128 ;  /* 0x000061000f0f7a24 */ /* 0x000fe200078e0280 */
[----:B------:R-:W-:Y:S01]  /*0cb0*/  IADD3 R2, P6, R3, c[0x0][0x160], RZ ;  /* 0x0000580003027a10 */ /* 0x000fe20007fde0ff */
[--C-:B------:R-:W-:Y:S01]  /*0cc0*/  IMAD R126, R13, 0x40, R0.reuse ;  /* 0x000000400d7e7824 */ /* 0x100fe200078e0200 */
[----:B------:R-:W-:Y:S01]  /*0cd0*/  SHF.R.S32.HI R10, RZ, 0x1f, R9 ;  /* 0x0000001fff0a7819 */ /* 0x000fe20000011409 */
[--C-:B------:R-:W-:Y:S01]  /*0ce0*/  IMAD R125, R125, 0x40, R0.reuse ;  /* 0x000000407d7d7824 */ /* 0x100fe200078e0200 */
[----:B------:R-:W-:Y:S01]  /*0cf0*/  IADD3 R4, P1, R9, c[0x0][0x160], RZ ;  /* 0x0000580009047a10 */ /* 0x000fe20007f3e0ff */
[--C-:B------:R-:W-:Y:S01]  /*0d00*/  IMAD R124, R124, 0x40, R0.reuse ;  /* 0x000000407c7c7824 */ /* 0x100fe200078e0200 */
[----:B------:R-:W-:Y:S01]  /*0d10*/  IADD3.X R3, R5, c[0x0][0x164], RZ, P6, !PT ;  /* 0x0000590005037a10 */ /* 0x000fe200037fe4ff */
[----:B------:R-:W-:Y:S01]  /*0d20*/  IMAD R123, R123, 0x40, R0 ;  /* 0x000000407b7b7824 */ /* 0x000fe200078e0200 */
[----:B------:R-:W-:-:S02]  /*0d30*/  SHF.R.S32.HI R9, RZ, 0x1f, R11 ;  /* 0x0000001fff097819 */ /* 0x000fc4000001140b */
[----:B------:R-:W-:Y:S01]  /*0d40*/  IADD3 R6, P6, R11, c[0x0][0x160], RZ ;  /* 0x000058000b067a10 */ /* 0x000fe20007fde0ff */
[----:B------:R1:W-:Y:S01]  /*0d50*/  LDGSTS.E.BYPASS.128 [R126], [R2.64], P4 ;  /* 0x00000000027e7fae */ /* 0x0003e2000a101c4c */
[----:B------:R-:W-:Y:S02]  /*0d60*/  SHF.R.S32.HI R12, RZ, 0x1f, R17 ;  /* 0x0000001fff0c7819 */ /* 0x000fe40000011411 */
[----:B------:R-:W-:Y:S02]  /*0d70*/  IADD3 R8, P2, R17, c[0x0][0x168], RZ ;  /* 0x00005a0011087a10 */ /* 0x000fe40007f5e0ff */
[----:B------:R-:W-:Y:S02]  /*0d80*/  IADD3.X R5, R10, c[0x0][0x164], RZ, P1, !PT ;  /* 0x000059000a057a10 */ /* 0x000fe40000ffe4ff */
[----:B------:R-:W-:Y:S02]  /*0d90*/  SHF.R.S32.HI R11, RZ, 0x1f, R7 ;  /* 0x0000001fff0b7819 */ /* 0x000fe40000011407 */
[----:B------:R-:W-:Y:S01]  /*0da0*/  IADD3 R10, P1, R7, c[0x0][0x168], RZ ;  /* 0x00005a00070a7a10 */ /* 0x000fe20007f3e0ff */
[----:B------:R1:W-:Y:S01]  /*0db0*/  LDGSTS.E.BYPASS.128 [R125], [R4.64], P4 ;  /* 0x00000000047d7fae */ /* 0x0003e2000a101c4c */
[----:B------:R-:W-:-:S02]  /*0dc0*/  IADD3.X R7, R9, c[0x0][0x164], RZ, P6, !PT ;  /* 0x0000590009077a10 */ /* 0x000fc400037fe4ff */
[----:B------:R-:W-:Y:S02]  /*0dd0*/  IADD3.X R9, R12, c[0x0][0x16c], RZ, P2, !PT ;  /* 0x00005b000c097a10 */ /* 0x000fe400017fe4ff */
[----:B------:R-:W-:Y:S01]  /*0de0*/  ISETP.GE.AND P2, PT, R128, UR4, PT ;  /* 0x0000000480007c0c */ /* 0x000fe2000bf46270 */
[----:B------:R1:W-:Y:S01]  /*0df0*/  LDGSTS.E.BYPASS.128 [R124], [R6.64], P4 ;  /* 0x00000000067c7fae */ /* 0x0003e2000a101c4c */
[----:B------:R-:W-:Y:S02]  /*0e00*/  SHF.R.S32.HI R14, RZ, 0x1f, R15 ;  /* 0x0000001fff0e7819 */ /* 0x000fe4000001140f */
[----:B------:R-:W-:Y:S02]  /*0e10*/  SEL R12, RZ, 0x10, P2 ;  /* 0x00000010ff0c7807 */ /* 0x000fe40001000000 */
[----:B------:R-:W-:Y:S02]  /*0e20*/  IADD3.X R11, R11, c[0x0][0x16c], RZ, P1, !PT ;  /* 0x00005b000b0b7a10 */ /* 0x000fe40000ffe4ff */
[----:B------:R-:W-:-:S02]  /*0e30*/  SEL R12, R12, RZ, P5 ;  /* 0x000000ff0c0c7207 */ /* 0x000fc40002800000 */
[----:B------:R-:W-:Y:S02]  /*0e40*/  IADD3 R16, P5, R15, c[0x0][0x160], RZ ;  /* 0x000058000f107a10 */ /* 0x000fe40007fbe0ff */
[----:B------:R-:W-:Y:S02]  /*0e50*/  ISETP.GE.AND P1, PT, R128, UR5, PT ;  /* 0x0000000580007c0c */ /* 0x000fe4000bf26270 */
[----:B------:R-:W-:Y:S02]  /*0e60*/  IADD3.X R17, R14, c[0x0][0x164], RZ, P5, !PT ;  /* 0x000059000e117a10 */ /* 0x000fe40002ffe4ff */
[----:B------:R-:W-:Y:S02]  /*0e70*/  ISETP.NE.U32.AND P5, PT, R12, RZ, PT ;  /* 0x000000ff0c00720c */ /* 0x000fe40003fa5070 */
[----:B------:R-:W-:Y:S01]  /*0e80*/  ISETP.GT.AND P6, PT, R122, 0xbf, PT ;  /* 0x000000bf7a00780c */ /* 0x000fe20003fc4270 */
[----:B------:R1:W-:Y:S01]  /*0e90*/  LDGSTS.E.BYPASS.128 [R123], [R16.64], P4 ;  /* 0x00000000107b7fae */ /* 0x0003e2000a101c4c */
[----:B------:R-:W-:-:S02]  /*0ea0*/  SEL R13, RZ, 0x10, P1 ;  /* 0x00000010ff0d7807 */ /* 0x000fc40000800000 */
[----:B------:R-:W-:Y:S01]  /*0eb0*/  PLOP3.LUT P0, PT, P0, PT, PT, 0x8, 0x0 ;  /* 0x000000000000781c */ /* 0x000fe2000070e170 */
[----:B------:R-:W0:Y:S01]  /*0ec0*/  LDGDEPBAR ;  /* 0x00000000000079af */ /* 0x000e220000000000 */
[----:B------:R-:W-:Y:S02]  /*0ed0*/  SEL R13, R13, RZ, P6 ;  /* 0x000000ff0d0d7207 */ /* 0x000fe40003000000 */
[----:B------:R-:W-:Y:S01]  /*0ee0*/  PLOP3.LUT P2, PT, P2, PT, PT, 0x8, 0x0 ;  /* 0x000000000000781c */ /* 0x000fe2000174e170 */
[----:B------:R1:W-:Y:S01]  /*0ef0*/  LDGSTS.E.BYPASS.128 [R126+0x6000], [R8.64], P4 ;  /* 0x06000000087e7fae */ /* 0x0003e2000a101c4c */
[----:B------:R-:W-:Y:S02]  /*0f00*/  ISETP.NE.U32.AND P6, PT, R13, RZ, PT ;  /* 0x000000ff0d00720c */ /* 0x000fe40003fc5070 */
[----:B------:R-:W-:Y:S01]  /*0f10*/  PLOP3.LUT P1, PT, P1, PT, PT, 0x8, 0x0 ;  /* 0x000000000000781c */ /* 0x000fe20000f2e170 */
[----:B------:R1:W-:Y:S04]  /*0f20*/  LDGSTS.E.BYPASS.128 [R125+0x6000], [R10.64], P4 ;  /* 0x060000000a7d7fae */ /* 0x0003e8000a101c4c */
[----:B------:R-:W0:Y:S04]  /*0f30*/  LDGDEPBAR ;  /* 0x00000000000079af */ /* 0x000e280000000000 */
[----:B------:R-:W-:Y:S06]  /*0f40*/  BAR.SYNC.DEFER_BLOCKING 0x0 ;  /* 0x0000000000007b1d */ /* 0x000fec0000010000 */
[----:B------:R-:W-:Y:S01]  /*0f50*/  @!PT LDS RZ, [RZ] ;  /* 0x00000000fffff984 */ /* 0x000fe20000000800 */
[----:B------:R-:W-:Y:S01]  /*0f60*/  @!PT LDS RZ, [RZ] ;  /* 0x00000000fffff984 */ /* 0x000fe20000000800 */
[----:B------:R-:W-:Y:S01]  /*0f70*/  @!PT LDS RZ, [RZ] ;  /* 0x00000000fffff984 */ /* 0x000fe20000000800 */
[----:B------:R1:W-:Y:S04]  /*0f80*/  LDGSTS.E.BYPASS.128 [R126+0x2000], [R2.64+0x40], P5 ;  /* 0x02000040027e7fae */ /* 0x0003e8000a901c4c */
[----:B------:R1:W-:Y:S04]  /*0f90*/  LDGSTS.E.BYPASS.128 [R125+0x2000], [R4.64+0x40], P5 ;  /* 0x02000040047d7fae */ /* 0x0003e8000a901c4c */
[----:B------:R1:W-:Y:S04]  /*0fa0*/  LDGSTS.E.BYPASS.128 [R124+0x2000], [R6.64+0x40], P5 ;  /* 0x02000040067c7fae */ /* 0x0003e8000a901c4c */
[----:B------:R1:W-:Y:S04]  /*0fb0*/  LDGSTS.E.BYPASS.128 [R123+0x2000], [R16.64+0x40], P5 ;  /* 0x02000040107b7fae */ /* 0x0003e8000a901c4c */
[----:B------:R-:W0:Y:S04]  /*0fc0*/  LDGDEPBAR ;  /* 0x00000000000079af */ /* 0x000e280000000000 */
[----:B------:R1:W-:Y:S04]  /*0fd0*/  LDGSTS.E.BYPASS.128 [R126+0x7000], [R8.64+0x40], P5 ;  /* 0x07000040087e7fae */ /* 0x0003e8000a901c4c */
[----:B------:R1:W-:Y:S04]  /*0fe0*/  LDGSTS.E.BYPASS.128 [R125+0x7000], [R10.64+0x40], P5 ;  /* 0x070000400a7d7fae */ /* 0x0003e8000a901c4c */
        /* <DEDUP_REMOVED lines=12> */
[----:B------:R-:W0:Y:S01]  /*10b0*/  LDGDEPBAR ;  /* 0x00000000000079af */ /* 0x000e220000000000 */
[----:B------:R-:W-:-:S04]  /*10c0*/  DEPBAR.LE SB0, 0x4 ;  /* 0x000081000000791a */ /* 0x000fc80000000000 */
[----:B------:R-:W-:Y:S06]  /*10d0*/  BAR.SYNC.DEFER_BLOCKING 0x0 ;  /* 0x0000000000007b1d */ /* 0x000fec0000010000 */
[----:B------:R-:W-:Y:S05]  /*10e0*/  @P3 BRA `(.L_x_0) ;  /* 0x0000022000003947 */ /* 0x000fea0003800000 */
[--C-:B-1----:R-:W-:Y:S01]  /*10f0*/  SHF.R.U32.HI R115, RZ, 0x3, R114.reuse ;  /* 0x00000003ff737819 */ /* 0x102fe20000011672 */
[----:B------:R-:W-:Y:S01]  /*1100*/  IMAD.MOV.U32 R28, RZ, RZ, RZ ;  /* 0x000000ffff1c7224 */ /* 0x000fe200078e00ff */
[----:B------:R-:W-:Y:S01]  /*1110*/  SHF.R.U32.HI R116, RZ, 0x3, R114 ;  /* 0x00000003ff747819 */ /* 0x000fe20000011672 */
[----:B------:R-:W-:Y:S01]  /*1120*/  IMAD.MOV.U32 R30, RZ, RZ, RZ ;  /* 0x000000ffff1e7224 */ /* 0x000fe200078e00ff */
[----:B------:R-:W-:Y:S01]  /*1130*/  CS2R R20, SRZ ;  /* 0x0000000000147805 */ /* 0x000fe2000001ff00 */
[----:B------:R-:W-:Y:S01]  /*1140*/  IMAD.MOV.U32 R40, RZ, RZ, RZ ;  /* 0x000000ffff287224 */ /* 0x000fe200078e00ff */
[----:B------:R-:W-:Y:S01]  /*1150*/  CS2R R2, SRZ ;  /* 0x0000000000027805 */ /* 0x000fe2000001ff00 */
[----:B------:R-:W-:Y:S01]  /*1160*/  IMAD.MOV.U32 R42, RZ, RZ, RZ ;  /* 0x000000ffff2a7224 */ /* 0x000fe200078e00ff */
[----:B------:R-:W-:Y:S01]  /*1170*/  SGXT.U32 R115, R115, 0x1 ;  /* 0x000000017373781a */ /* 0x000fe20000000000 */
[----:B------:R-:W-:-:S02]  /*1180*/  IMAD.MOV.U32 R48, RZ, RZ, RZ ;  /* 0x000000ffff307224 */ /* 0x000fc400078e00ff */
[----:B------:R-:W-:Y:S02]  /*1190*/  IMAD.MOV.U32 R50, RZ, RZ, RZ ;  /* 0x000000ffff327224 */ /* 0x000fe400078e00ff */
[----:B------:R-:W-:Y:S02]  /*11a0*/  IMAD.MOV.U32 R60, RZ, RZ, RZ ;  /* 0x000000ffff3c7224 */ /* 0x000fe400078e00ff */
[----:B------:R-:W-:Y:S02]  /*11b0*/  IMAD.MOV.U32 R62, RZ, RZ, RZ ;  /* 0x000000ffff3e7224 */ /* 0x000fe400078e00ff */
[----:B------:R-:W-:Y:S02]  /*11c0*/  IMAD.MOV.U32 R80, RZ, RZ, RZ ;  /* 0x000000ffff507224 */ /* 0x000fe400078e00ff */
[----:B------:R-:W-:Y:S02]  /*11d0*/  IMAD.MOV.U32 R82, RZ, RZ, RZ ;  /* 0x000000ffff527224 */ /* 0x000fe400078e00ff */
        /* <DEDUP_REMOVED lines=17> */
[----:B------:R-:W-:Y:S01]  /*12f0*/  IMAD.MOV.U32 R78, RZ, RZ, RZ ;  /* 0x000000ffff4e7224 */ /* 0x000fe200078e00ff */
[----:B------:R-:W-:Y:S05]  /*1300*/  BRA `(.L_x_1) ;  /* 0x0000288000007947 */ /* 0x000fea0003800000 */
.L_x_0:
[----:B-1----:R-:W-:Y:S01]  /*1310*/  SHF.R.S32.HI R13, RZ, 0x1f, R122 ;  /* 0x0000001fff0d7819 */ /* 0x002fe2000001147a */
[----:B------:R-:W-:Y:S01]  /*1320*/  IMAD.SHL.U32 R12, R129, 0x2, RZ ;  /* 0x00000002810c7824 */ /* 0x000fe200078e00ff */
[--C-:B------:R-:W-:Y:S01]  /*1330*/  SHF.R.U32.HI R115, RZ, 0x3, R114.reuse ;  /* 0x00000003ff737819 */ /* 0x100fe20000011672 */
[----:B------:R-:W-:Y:S01]  /*1340*/  IMAD.MOV.U32 R131, RZ, RZ, 0x2 ;  /* 0x00000002ff837424 */ /* 0x000fe200078e00ff */
[----:B------:R-:W-:Y:S01]  /*1350*/  LEA.HI R122, R13, R122, RZ, 0x6 ;  /* 0x0000007a0d7a7211 */ /* 0x000fe200078f30ff */
[----:B------:R-:W-:Y:S01]  /*1360*/  IMAD.SHL.U32 R13, R114, 0x40, RZ ;  /* 0x00000040720d7824 */ /* 0x000fe200078e00ff */
[----:B------:R-:W-:Y:S01]  /*1370*/  SHF.R.U32.HI R14, RZ, 0x1, R114 ;  /* 0x00000001ff0e7819 */ /* 0x000fe20000011672 */
[----:B------:R-:W-:Y:S01]  /*1380*/  CS2R R28, SRZ ;  /* 0x00000000001c7805 */ /* 0x000fe2000001ff00 */
[----:B------:R-:W-:Y:S01]  /*1390*/  SHF.R.U32.HI R0, RZ, 0x4, R130 ;  /* 0x00000004ff007819 */ /* 0x000fe20000011682 */
[----:B------:R-:W-:Y:S01]  /*13a0*/  CS2R R30, SRZ ;  /* 0x00000000001e7805 */ /* 0x000fe2000001ff00 */
[----:B------:R-:W-:Y:S01]  /*13b0*/  LOP3.LUT R13, R13, 0x1c0, RZ, 0xe2, !PT ;  /* 0x000001c00d0d7812 */ /* 0x000fe200078ee2ff */
[----:B------:R-:W-:Y:S01]  /*13c0*/  CS2R R40, SRZ ;  /* 0x0000000000287805 */ /* 0x000fe2000001ff00 */
[----:B------:R-:W-:Y:S01]  /*13d0*/  SGXT.U32 R115, R115, 0x1 ;  /* 0x000000017373781a */ /* 0x000fe20000000000 */
[----:B------:R-:W-:Y:S01]  /*13e0*/  CS2R R42, SRZ ;  /* 0x00000000002a7805 */ /* 0x000fe2000001ff00 */
[----:B------:R-:W-:Y:S01]  /*13f0*/  F2FP.PACK_AB.RZ R19, RZ, RZ ;  /* 0x000000ffff13723e */ /* 0x000fe200000180ff */
[--C-:B------:R-:W-:Y:S01]  /*1400*/  IMAD R117, R0, 0x200, R13.reuse ;  /* 0x0000020000757824 */ /* 0x100fe200078e020d */
[----:B------:R-:W-:Y:S01]  /*1410*/  SGXT.U32 R14, R14, 0x2 ;  /* 0x000000020e0e781a */ /* 0x000fe20000000000 */
[----:B------:R-:W-:Y:S01]  /*1420*/  CS2R R48, SRZ ;  /* 0x0000000000307805 */ /* 0x000fe2000001ff00 */
[C---:B------:R-:W-:Y:S01]  /*1430*/  IADD3 R15, R0.reuse, 0x2, RZ ;  /* 0x00000002000f7810 */ /* 0x040fe20007ffe0ff */
[----:B------:R-:W-:Y:S01]  /*1440*/  CS2R R50, SRZ ;  /* 0x0000000000327805 */ /* 0x000fe2000001ff00 */
[----:B------:R-:W-:Y:S01]  /*1450*/  LOP3.LUT R12, R115, 0x6, R12, 0xf8, !PT ;  /* 0x00000006730c7812 */ /* 0x000fe200078ef80c */
[----:B------:R-:W-:Y:S01]  /*1460*/  CS2R R60, SRZ ;  /* 0x00000000003c7805 */ /* 0x000fe2000001ff00 */
[-C--:B------:R-:W-:Y:S01]  /*1470*/  LOP3.LUT R0, R0, R14.reuse, RZ, 0x3c, !PT ;  /* 0x0000000e00007212 */ /* 0x080fe200078e3cff */
[----:B------:R-:W-:Y:S01]  /*1480*/  CS2R R62, SRZ ;  /* 0x00000000003e7805 */ /* 0x000fe2000001ff00 */
[-C--:B------:R-:W-:Y:S01]  /*1490*/  LOP3.LUT R15, R15, R14.reuse, RZ, 0x3c, !PT ;  /* 0x0000000e0f0f7212 */ /* 0x080fe200078e3cff */
[----:B------:R-:W-:Y:S01]  /*14a0*/  IMAD R12, R12, 0x200, R13 ;  /* 0x000002000c0c7824 */ /* 0x000fe200078e020d */
[----:B------:R-:W-:Y:S01]  /*14b0*/  LOP3.LUT R18, R115, R14, RZ, 0x3c, !PT ;  /* 0x0000000e73127212 */ /* 0x000fe200078e3cff */
[----:B------:R-:W-:Y:S01]  /*14c0*/  IMAD.SHL.U32 R13, R0, 0x10, RZ ;  /* 0x00000010000d7824 */ /* 0x000fe200078e00ff */
[----:B------:R-:W-:Y:S01]  /*14d0*/  PRMT R19, R19, 0x5410, R19 ;  /* 0x0000541013137816 */ /* 0x000fe20000000013 */
[----:B------:R-:W-:Y:S01]  /*14e0*/  IMAD.SHL.U32 R15, R15, 0x10, RZ ;  /* 0x000000100f0f7824 */ /* 0x000fe200078e00ff */
[----:B------:R-:W-:Y:S01]  /*14f0*/  LOP3.LUT R14, R14, 0x2, R115, 0x1e, !PT ;  /* 0x000000020e0e7812 */ /* 0x000fe200078e1e73 */
[----:B------:R-:W-:Y:S01]  /*1500*/  IMAD.SHL.U32 R18, R18, 0x10, RZ ;  /* 0x0000001012127824 */ /* 0x000fe200078e00ff */
[----:B------:R-:W-:Y:S01]  /*1510*/  IADD3 R110, P6, R10, 0xc0, RZ ;  /* 0x000000c00a6e7810 */ /* 0x000fe20007fde0ff */
[----:B------:R-:W-:Y:S01]  /*1520*/  CS2R R80, SRZ ;  /* 0x0000000000507805 */ /* 0x000fe2000001ff00 */
[----:B------:R-:W-:Y:S01]  /*1530*/  IADD3 R108, P3, R8, 0xc0, RZ ;  /* 0x000000c0086c7810 */ /* 0x000fe20007f7e0ff */
[----:B------:R-:W-:Y:S01]  /*1540*/  IMAD.SHL.U32 R14, R14, 0x10, RZ ;  /* 0x000000100e0e7824 */ /* 0x000fe200078e00ff */
[----:B------:R-:W-:Y:S01]  /*1550*/  LOP3.LUT R19, R19, 0xfffefffe, RZ, 0xc0, !PT ;  /* 0xfffefffe13137812 */ /* 0x000fe200078ec0ff */
[----:B------:R-:W-:Y:S01]  /*1560*/  IMAD.X R109, RZ, RZ, R11, P6 ;  /* 0x000000ffff6d7224 */ /* 0x000fe200030e060b */
[----:B------:R-:W-:Y:S01]  /*1570*/  IADD3 R106, P4, R16, 0xc0, RZ ;  /* 0x000000c0106a7810 */ /* 0x000fe20007f9e0ff */
[----:B------:R-:W-:Y:S01]  /*1580*/  IMAD.X R107, RZ, RZ, R9, P3 ;  /* 0x000000ffff6b7224 */ /* 0x000fe200018e0609 */
[----:B------:R-:W-:Y:S01]  /*1590*/  IADD3 R104, P5, R6, 0xc0, RZ ;  /* 0x000000c006687810 */ /* 0x000fe20007fbe0ff */
[----:B------:R-:W-:Y:S01]  /*15a0*/  CS2R R82, SRZ ;  /* 0x0000000000527805 */ /* 0x000fe2000001ff00 */
[----:B------:R-:W-:Y:S01]  /*15b0*/  IADD3 R102, P6, R4, 0xc0, RZ ;  /* 0x000000c004667810 */ /* 0x000fe20007fde0ff */
[----:B------:R-:W-:Y:S01]  /*15c0*/  CS2R R88, SRZ ;  /* 0x0000000000587805 */ /* 0x000fe2000001ff00 */
[----:B------:R-:W-:Y:S01]  /*15d0*/  IADD3 R100, P3, R2, 0xc0, RZ ;  /* 0x000000c002647810 */ /* 0x000fe20007f7e0ff */
[----:B------:R-:W-:Y:S01]  /*15e0*/  CS2R R90, SRZ ;  /* 0x00000000005a7805 */ /* 0x000fe2000001ff00 */
[----:B------:R-:W-:Y:S01]  /*15f0*/  SHF.R.S32.HI R122, RZ, 0x6, R122 ;  /* 0x00000006ff7a7819 */ /* 0x000fe2000001147a */
[----:B------:R-:W-:Y:S01]  /*1600*/  CS2R R96, SRZ ;  /* 0x0000000000607805 */ /* 0x000fe2000001ff00 */
[----:B------:R-:W-:Y:S01]  /*1610*/  IADD3 R19, R19, 0x800080, RZ ;  /* 0x0080008013137810 */ /* 0x000fe20007ffe0ff */
[----:B------:R-:W-:Y:S01]  /*1620*/  CS2R R98, SRZ ;  /* 0x0000000000627805 */ /* 0x000fe2000001ff00 */
[----:B------:R-:W-:Y:S01]  /*1630*/  LOP3.LUT R118, R18, R117, RZ, 0xfc, !PT ;  /* 0x0000007512767212 */ /* 0x000fe200078efcff */
[----:B------:R-:W-:Y:S01]  /*1640*/  CS2R R68, SRZ ;  /* 0x0000000000447805 */ /* 0x000fe2000001ff00 */
[C---:B------:R-:W-:Y:S01]  /*1650*/  LOP3.LUT R120, R12.reuse, R13, RZ, 0xfc, !PT ;  /* 0x0000000d0c787212 */ /* 0x040fe200078efcff */
[----:B------:R-:W-:Y:S01]  /*1660*/  CS2R R70, SRZ ;  /* 0x0000000000467805 */ /* 0x000fe2000001ff00 */
[----:B------:R-:W-:Y:S01]  /*1670*/  LOP3.LUT R119, R12, R15, RZ, 0xfc, !PT ;  /* 0x0000000f0c777212 */ /* 0x000fe200078efcff */
[----:B------:R-:W-:Y:S01]  /*1680*/  CS2R R8, SRZ ;  /* 0x0000000000087805 */ /* 0x000fe2000001ff00 */
[----:B------:R-:W-:Y:S01]  /*1690*/  LOP3.LUT R117, R14, R117, RZ, 0xfc, !PT ;  /* 0x000000750e757212 */ /* 0x000fe200078efcff */
[----:B------:R-:W-:Y:S01]  /*16a0*/  CS2R R10, SRZ ;  /* 0x00000000000a7805 */ /* 0x000fe2000001ff00 */
[----:B------:R-:W-:Y:S01]  /*16b0*/  SHF.R.U32.HI R116, RZ, 0x3, R114 ;  /* 0x00000003ff747819 */ /* 0x000fe20000011672 */
[----:B------:R-:W-:Y:S01]  /*16c0*/  CS2R R12, SRZ ;  /* 0x00000000000c7805 */ /* 0x000fe2000001ff00 */
        /* <DEDUP_REMOVED lines=13> */
[----:B------:R-:W-:Y:S01]  /*17a0*/  IMAD.X R105, RZ, RZ, R17, P4 ;  /* 0x000000ffff697224 */ /* 0x000fe200020e0611 */
[----:B------:R-:W-:Y:S01]  /*17b0*/  IADD3 R121, R122, -0x3, RZ ;  /* 0xfffffffd7a797810 */ /* 0x000fe20007ffe0ff */
[----:B------:R-:W-:Y:S01]  /*17c0*/  IMAD.X R103, RZ, RZ, R7, P5 ;  /* 0x000000ffff677224 */ /* 0x000fe200028e0607 */
[----:B------:R-:W-:Y:S01]  /*17d0*/  PRMT R113, R19, 0x7531, R19 ;  /* 0x0000753113717816 */ /* 0x000fe20000000013 */
[----:B------:R-:W-:Y:S01]  /*17e0*/  IMAD.X R101, RZ, RZ, R5, P6 ;  /* 0x000000ffff657224 */ /* 0x000fe200030e0605 */
[----:B------:R-:W-:Y:S01]  /*17f0*/  UIADD3 UR9, UR9, -0xc0, URZ ;  /* 0xffffff4009097890 */ /* 0x000fe2000fffe03f */
[----:B------:R-:W-:Y:S01]  /*1800*/  IMAD.X R0, RZ, RZ, R3, P3 ;  /* 0x000000ffff007224 */ /* 0x000fe200018e0603 */
[----:B------:R-:W-:-:S02]  /*1810*/  UMOV UR4, URZ ;  /* 0x0000003f00047c82 */ /* 0x000fc40008000000 */
[----:B------:R-:W-:Y:S02]  /*1820*/  UMOV UR7, URZ ;  /* 0x0000003f00077c82 */ /* 0x000fe40008000000 */
[----:B------:R-:W-:Y:S02]  /*1830*/  UMOV UR8, URZ ;  /* 0x0000003f00087c82 */ /* 0x000fe40008000000 */
[----:B------:R-:W-:Y:S02]  /*1840*/  UMOV UR10, 0x6000 ;  /* 0x00006000000a7882 */ /* 0x000fe40000000000 */
[----:B------:R-:W-:Y:S02]  /*1850*/  UMOV UR5, URZ ;  /* 0x0000003f00057c82 */ /* 0x000fe40008000000 */
[----:B------:R-:W-:Y:S02]  /*1860*/  UMOV UR6, URZ ;  /* 0x0000003f00067c82 */ /* 0x000fe40008000000 */
.L_x_3:
[----:B------:R-:W1:Y:S01]  /*1870*/  LDS.128 R16, [R126+UR5] ;  /* 0x000000057e107984 */ /* 0x000e620008000c00 */
[C---:B------:R-:W-:Y:S01]  /*1880*/  PRMT R65, R113.reuse, 0x7770, RZ ;  /* 0x0000777071417816 */ /* 0x040fe200000000ff */
[----:B------:R-:W-:Y:S01]  /*1890*/  UIADD3 UR4, UR4, 0x1, URZ ;  /* 0x0000000104047890 */ /* 0x000fe2000fffe03f */
[----:B------:R-:W-:Y:S01]  /*18a0*/  PRMT R64, R113, 0x7771, RZ ;  /* 0x0000777171407816 */ /* 0x000fe200000000ff */
[----:B------:R-:W2:Y:S01]  /*18b0*/  LDS.128 R24, [R125+UR5] ;  /* 0x000000057d187984 */ /* 0x000ea20008000c00 */
[----:B------:R-:W-:Y:S01]  /*18c0*/  IADD3 R131, R131, 0x1, RZ ;  /* 0x0000000183837810 */ /* 0x000fe20007ffe0ff */
[----:B------:R-:W-:Y:S01]  /*18d0*/  UISETP.GE.AND UP0, UPT, UR4, 0x3, UPT ;  /* 0x000000030400788c */ /* 0x000fe2000bf06270 */
[----:B------:R-:W-:Y:S01]  /*18e0*/  ISETP.GE.AND P3, PT, R128, UR9, PT ;  /* 0x0000000980007c0c */ /* 0x000fe2000bf66270 */
[----:B------:R-:W-:Y:S01]  /*18f0*/  UIADD3 UR9, UR9, -0x40, URZ ;  /* 0xffffffc009097890 */ /* 0x000fe2000fffe03f */
[----:B------:R-:W-:Y:S01]  /*1900*/  ISETP.GE.AND P4, PT, R131, 0x3, PT ;  /* 0x000000038300780c */ /* 0x000fe20003f86270 */
[----:B------:R-:W-:-:S03]  /*1910*/  USEL UR4, UR4, URZ, !UP0 ;  /* 0x0000003f04047287 */ /* 0x000fc6000c000000 */
[----:B------:R-:W-:Y:S02]  /*1920*/  SEL R131, R131, RZ, !P4 ;  /* 0x000000ff83837207 */ /* 0x000fe40006000000 */
[C---:B-1----:R-:W-:Y:S02]  /*1930*/  PRMT R2, R19.reuse, 0x7770, RZ ;  /* 0x0000777013027816 */ /* 0x042fe400000000ff */
[----:B------:R-:W-:Y:S02]  /*1940*/  PRMT R3, R19, 0x7771, RZ ;  /* 0x0000777113037816 */ /* 0x000fe400000000ff */
[----:B------:R-:W-:Y:S02]  /*1950*/  SEL R2, R2, R65, P0 ;  /* 0x0000004102027207 */ /* 0x000fe40000000000 */
[----:B------:R-:W-:Y:S02]  /*1960*/  SEL R3, R3, R64, P0 ;  /* 0x0000004003037207 */ /* 0x000fe40000000000 */
[----:B------:R-:W-:-:S02]  /*1970*/  LOP3.LUT R2, R2, 0xffff, RZ, 0xc0, !PT ;  /* 0x0000ffff02027812 */ /* 0x000fc400078ec0ff */
[----:B------:R-:W-:Y:S02]  /*1980*/  PRMT R4, R18, 0x7770, RZ ;  /* 0x0000777012047816 */ /* 0x000fe400000000ff */
[----:B------:R-:W-:Y:S02]  /*1990*/  PRMT R47, R3, 0x7604, R2 ;  /* 0x00007604032f7816 */ /* 0x000fe40000000002 */
[----:B------:R-:W-:Y:S02]  /*19a0*/  PRMT R2, R16, 0x7770, RZ ;  /* 0x0000777010027816 */ /* 0x000fe400000000ff */
[----:B------:R-:W-:Y:S02]  /*19b0*/  PRMT R3, R18, 0x7771, RZ ;  /* 0x0000777112037816 */ /* 0x000fe400000000ff */
[----:B------:R-:W-:Y:S02]  /*19c0*/  SEL R4, R4, R65, P0 ;  /* 0x0000004104047207 */ /* 0x000fe40000000000 */
[----:B------:R-:W-:-:S02]  /*19d0*/  PRMT R5, R16, 0x7771, RZ ;  /* 0x0000777110057816 */ /* 0x000fc400000000ff */
[----:B------:R-:W-:Y:S02]  /*19e0*/  SEL R2, R2, R65, P0 ;  /* 0x0000004102027207 */ /* 0x000fe40000000000 */
[----:B------:R-:W-:Y:S02]  /*19f0*/  PRMT R6, R17, 0x7770, RZ ;  /* 0x0000777011067816 */ /* 0x000fe400000000ff */
[-C--:B------:R-:W-:Y:S02]  /*1a00*/  SEL R3, R3, R64.reuse, P0 ;  /* 0x0000004003037207 */ /* 0x080fe40000000000 */
[----:B------:R-:W-:Y:S02]  /*1a10*/  LOP3.LUT R4, R4, 0xffff, RZ, 0xc0, !PT ;  /* 0x0000ffff04047812 */ /* 0x000fe400078ec0ff */
[----:B------:R-:W-:Y:S02]  /*1a20*/  SEL R5, R5, R64, P0 ;  /* 0x0000004005057207 */ /* 0x000fe40000000000 */
[----:B------:R-:W-:-:S02]  /*1a30*/  LOP3.LUT R2, R2, 0xffff, RZ, 0xc0, !PT ;  /* 0x0000ffff02027812 */ /* 0x000fc400078ec0ff */
[----:B------:R-:W-:Y:S02]  /*1a40*/  PRMT R7, R17, 0x7771, RZ ;  /* 0x0000777111077816 */ /* 0x000fe400000000ff */
[----:B------:R-:W-:Y:S02]  /*1a50*/  SEL R6, R6, R65, P0 ;  /* 0x0000004106067207 */ /* 0x000fe40000000000 */
[----:B------:R-:W-:Y:S02]  /*1a60*/  PRMT R4, R3, 0x7604, R4 ;  /* 0x0000760403047816 */ /* 0x000fe40000000004 */
[----:B------:R-:W-:Y:S02]  /*1a70*/  PRMT R44, R5, 0x7604, R2 ;  /* 0x00007604052c7816 */ /* 0x000fe40000000002 */
[----:B------:R-:W-:Y:S02]  /*1a80*/  SEL R7, R7, R64, P0 ;  /* 0x0000004007077207 */ /* 0x000fe40000000000 */
[----:B------:R-:W-:-:S02]  /*1a90*/  LOP3.LUT R6, R6, 0xffff, RZ, 0xc0, !PT ;  /* 0x0000ffff06067812 */ /* 0x000fc400078ec0ff */
[----:B------:R-:W-:Y:S02]  /*1aa0*/  PRMT R3, R113, 0x7772, RZ ;  /* 0x0000777271037816 */ /* 0x000fe400000000ff */
[----:B------:R-:W-:Y:S02]  /*1ab0*/  PRMT R2, R19, 0x7772, RZ ;  /* 0x0000777213027816 */ /* 0x000fe400000000ff */
[----:B------:R-:W-:Y:S02]  /*1ac0*/  PRMT R7, R7, 0x7604, R6 ;  /* 0x0000760407077816 */ /* 0x000fe40000000006 */
[----:B------:R-:W-:Y:S02]  /*1ad0*/  SEL R2, R2, R3, P0 ;  /* 0x0000000302027207 */ /* 0x000fe40000000000 */
[----:B------:R-:W-:Y:S02]  /*1ae0*/  PRMT R6, R18, 0x7772, RZ ;  /* 0x0000777212067816 */ /* 0x000fe400000000ff */
[----:B------:R-:W-:-:S02]  /*1af0*/  PRMT R47, R2, 0x7054, R47 ;  /* 0x00007054022f7816 */ /* 0x000fc4000000002f */
[-C--:B------:R-:W-:Y:S02]  /*1b00*/  SEL R5, R6, R3.reuse, P0 ;  /* 0x0000000306057207 */ /* 0x080fe40000000000 */
[----:B------:R-:W-:Y:S02]  /*1b10*/  PRMT R2, R16, 0x7772, RZ ;  /* 0x0000777210027816 */ /* 0x000fe400000000ff */
[----:B------:R-:W-:Y:S02]  /*1b20*/  PRMT R46, R5, 0x7054, R4 ;  /* 0x00007054052e7816 */ /* 0x000fe40000000004 */
[----:B------:R-:W-:Y:S02]  /*1b30*/  SEL R5, R2, R3, P0 ;  /* 0x0000000302057207 */ /* 0x000fe40000000000 */
[----:B------:R-:W-:Y:S02]  /*1b40*/  PRMT R2, R17, 0x7772, RZ ;  /* 0x0000777211027816 */ /* 0x000fe400000000ff */
[----:B--2---:R-:W-:-:S02]  /*1b50*/  PRMT R4, R27, 0x7770, RZ ;  /* 0x000077701b047816 */ /* 0x004fc400000000ff */
[----:B------:R-:W-:Y:S02]  /*1b60*/  SEL R2, R2, R3, P0 ;  /* 0x0000000302027207 */ /* 0x000fe40000000000 */
[----:B------:R-:W-:Y:S02]  /*1b70*/  PRMT R44, R5, 0x7054, R44 ;  /* 0x00007054052c7816 */ /* 0x000fe4000000002c */
[----:B------:R-:W-:Y:S02]  /*1b80*/  PRMT R45, R2, 0x7054, R7 ;  /* 0x00007054022d7816 */ /* 0x000fe40000000007 */
[----:B------:R-:W-:Y:S02]  /*1b90*/  SEL R4, R4, R65, P0 ;  /* 0x0000004104047207 */ /* 0x000fe40000000000 */
[----:B------:R-:W-:Y:S02]  /*1ba0*/  PRMT R2, R26, 0x7770, RZ ;  /* 0x000077701a027816 */ /* 0x000fe400000000ff */
[----:B------:R-:W-:-:S02]  /*1bb0*/  PRMT R5, R27, 0x7771, RZ ;  /* 0x000077711b057816 */ /* 0x000fc400000000ff */
[----:B------:R-:W-:Y:S02]  /*1bc0*/  PRMT R7, R26, 0x7771, RZ ;  /* 0x000077711a077816 */ /* 0x000fe400000000ff */
[----:B------:R-:W-:Y:S02]  /*1bd0*/  SEL R2, R2, R65, P0 ;  /* 0x0000004102027207 */ /* 0x000fe40000000000 */
[-C--:B------:R-:W-:Y:S02]  /*1be0*/  SEL R5, R5, R64.reuse, P0 ;  /* 0x0000004005057207 */ /* 0x080fe40000000000 */
[----:B------:R-:W-:Y:S02]  /*1bf0*/  LOP3.LUT R4, R4, 0xffff, RZ, 0xc0, !PT ;  /* 0x0000ffff04047812 */ /* 0x000fe400078ec0ff */
[----:B------:R-:W-:Y:S02]  /*1c00*/  SEL R7, R7, R64, P0 ;  /* 0x0000004007077207 */ /* 0x000fe40000000000 */
[----:B------:R-:W-:-:S02]  /*1c10*/  LOP3.LUT R2, R2, 0xffff, RZ, 0xc0, !PT ;  /* 0x0000ffff02027812 */ /* 0x000fc400078ec0ff */
[----:B------:R-:W-:Y:S02]  /*1c20*/  PRMT R35, R5, 0x7604, R4 ;  /* 0x0000760405237816 */ /* 0x000fe40000000004 */
[----:B------:R-:W-:Y:S02]  /*1c30*/  PRMT R4, R25, 0x7770, RZ ;  /* 0x0000777019047816 */ /* 0x000fe400000000ff */
[----:B------:R-:W-:Y:S02]  /*1c40*/  PRMT R34, R7, 0x7604, R2 ;  /* 0x0000760407227816 */ /* 0x000fe40000000002 */
[----:B------:R-:W-:Y:S02]  /*1c50*/  PRMT R2, R24, 0x7770, RZ ;  /* 0x0000777018027816 */ /* 0x000fe400000000ff */
[----:B------:R-:W-:Y:S02]  /*1c60*/  PRMT R7, R25, 0x7771, RZ ;  /* 0x0000777119077816 */ /* 0x000fe400000000ff */
[----:B------:R-:W-:-:S02]  /*1c70*/  SEL R4, R4, R65, P0 ;  /* 0x0000004104047207 */ /* 0x000fc40000000000 */
[----:B------:R-:W-:Y:S02]  /*1c80*/  SEL R2, R2, R65, P0 ;  /* 0x0000004102027207 */ /* 0x000fe40000000000 */
[----:B------:R-:W-:Y:S02]  /*1c90*/  PRMT R5, R24, 0x7771, RZ ;  /* 0x0000777118057816 */ /* 0x000fe400000000ff */
[-C--:B------:R-:W-:Y:S02]  /*1ca0*/  SEL R7, R7, R64.reuse, P0 ;  /* 0x0000004007077207 */ /* 0x080fe40000000000 */
[----:B------:R-:W-:Y:S02]  /*1cb0*/  LOP3.LUT R4, R4, 0xffff, RZ, 0xc0, !PT ;  /* 0x0000ffff04047812 */ /* 0x000fe400078ec0ff */
[----:B------:R-:W-:Y:S02]  /*1cc0*/  SEL R5, R5, R64, P0 ;  /* 0x0000004005057207 */ /* 0x000fe40000000000 */
[----:B------:R-:W-:-:S02]  /*1cd0*/  LOP3.LUT R2, R2, 0xffff, RZ, 0xc0, !PT ;  /* 0x0000ffff02027812 */ /* 0x000fc400078ec0ff */
[----:B------:R-:W-:Y:S02]  /*1ce0*/  PRMT R32, R7, 0x7604, R4 ;  /* 0x0000760407207816 */ /* 0x000fe40000000004 */
[----:B------:R-:W-:Y:S02]  /*1cf0*/  PRMT R4, R26, 0x7772, RZ ;  /* 0x000077721a047816 */ /* 0x000fe400000000ff */
[----:B------:R-:W-:Y:S02]  /*1d00*/  PRMT R33, R5, 0x7604, R2 ;  /* 0x0000760405217816 */ /* 0x000fe40000000002 */
[----:B------:R-:W-:Y:S02]  /*1d10*/  SEL R5, R4, R3, P0 ;  /* 0x0000000304057207 */ /* 0x000fe40000000000 */
[----:B------:R-:W-:Y:S02]  /*1d20*/  PRMT R2, R27, 0x7772, RZ ;  /* 0x000077721b027816 */ /* 0x000fe400000000ff */
[----:B------:R-:W-:-:S02]  /*1d30*/  PRMT R34, R5, 0x7054, R34 ;  /* 0x0000705405227816 */ /* 0x000fc40000000022 */
[----:B------:R-:W1:Y:S01]  /*1d40*/  LDS.128 R4, [R124+UR5] ;  /* 0x000000057c047984 */ /* 0x000e620008000c00 */
[-C--:B------:R-:W-:Y:S02]  /*1d50*/  SEL R2, R2, R3.reuse, P0 ;  /* 0x0000000302027207 */ /* 0x080fe40000000000 */
[----:B------:R-:W-:Y:S02]  /*1d60*/  PRMT R19, R19, 0x7773, RZ ;  /* 0x0000777313137816 */ /* 0x000fe400000000ff */
[----:B------:R-:W-:Y:S02]  /*1d70*/  PRMT R35, R2, 0x7054, R35 ;  /* 0x0000705402237816 */ /* 0x000fe40000000023 */
[----:B------:R-:W-:Y:S02]  /*1d80*/  PRMT R2, R24, 0x7772, RZ ;  /* 0x0000777218027816 */ /* 0x000fe400000000ff */
[----:B------:R-:W-:Y:S02]  /*1d90*/  PRMT R17, R17, 0x7773, RZ ;  /* 0x0000777311117816 */ /* 0x000fe400000000ff */
[----:B------:R-:W-:-:S02]  /*1da0*/  SEL R2, R2, R3, P0 ;  /* 0x0000000302027207 */ /* 0x000fc40000000000 */
[----:B------:R-:W-:Y:S02]  /*1db0*/  PRMT R27, R27, 0x7773, RZ ;  /* 0x000077731b1b7816 */ /* 0x000fe400000000ff */
[----:B------:R-:W-:Y:S02]  /*1dc0*/  PRMT R33, R2, 0x7054, R33 ;  /* 0x0000705402217816 */ /* 0x000fe40000000021 */
[C---:B------:R-:W-:Y:S02]  /*1dd0*/  PRMT R2, R25.reuse, 0x7772, RZ ;  /* 0x0000777219027816 */ /* 0x040fe400000000ff */
[----:B------:R-:W-:Y:S02]  /*1de0*/  PRMT R25, R25, 0x7773, RZ ;  /* 0x0000777319197816 */ /* 0x000fe400000000ff */
[----:B------:R-:W-:Y:S02]  /*1df0*/  SEL R67, R2, R3, P0 ;  /* 0x0000000302437207 */ /* 0x000fe40000000000 */
[----:B------:R-:W-:-:S02]  /*1e00*/  PRMT R2, R113, 0x7773, RZ ;  /* 0x0000777371027816 */ /* 0x000fc400000000ff */
[----:B------:R-:W-:Y:S02]  /*1e10*/  PRMT R32, R67, 0x7054, R32 ;  /* 0x0000705443207816 */ /* 0x000fe40000000020 */
[----:B------:R-:W-:Y:S02]  /*1e20*/  PRMT R67, R18, 0x7773, RZ ;  /* 0x0000777312437816 */ /* 0x000fe400000000ff */
[-C--:B------:R-:W-:Y:S02]  /*1e30*/  SEL R18, R19, R2.reuse, P0 ;  /* 0x0000000213127207 */ /* 0x080fe40000000000 */
[----:B------:R-:W-:Y:S02]  /*1e40*/  SEL R67, R67, R2, P0 ;  /* 0x0000000243437207 */ /* 0x000fe40000000000 */
[----:B------:R-:W-:Y:S02]  /*1e50*/  PRMT R19, R18, 0x654, R47 ;  /* 0x0000065412137816 */ /* 0x000fe4000000002f */
[----:B------:R-:W-:-:S02]  /*1e60*/  PRMT R18, R67, 0x654, R46 ;  /* 0x0000065443127816 */ /* 0x000fc4000000002e */
[----:B------:R-:W-:Y:S02]  /*1e70*/  SEL R25, R25, R2, P0 ;  /* 0x0000000219197207 */ /* 0x000fe40000000000 */
[C---:B-1----:R-:W-:Y:S02]  /*1e80*/  PRMT R46, R7.reuse, 0x7770, RZ ;  /* 0x00007770072e7816 */ /* 0x042fe400000000ff */
[----:B------:R-:W-:Y:S02]  /*1e90*/  PRMT R47, R7, 0x7771, RZ ;  /* 0x00007771072f7816 */ /* 0x000fe400000000ff */
[----:B------:R-:W-:Y:S02]  /*1ea0*/  SEL R46, R46, R65, P0 ;  /* 0x000000412e2e7207 */ /* 0x000fe40000000000 */
[----:B------:R-:W-:Y:S02]  /*1eb0*/  SEL R47, R47, R64, P0 ;  /* 0x000000402f2f7207 */ /* 0x000fe40000000000 */
[----:B------:R-:W-:-:S02]  /*1ec0*/  LOP3.LUT R46, R46, 0xffff, RZ, 0xc0, !PT ;  /* 0x0000ffff2e2e7812 */ /* 0x000fc400078ec0ff */
[----:B------:R-:W-:Y:S02]  /*1ed0*/  PRMT R25, R25, 0x654, R32 ;  /* 0x0000065419197816 */ /* 0x000fe40000000020 */
[----:B------:R-:W-:Y:S02]  /*1ee0*/  PRMT R46, R47, 0x7604, R46 ;  /* 0x000076042f2e7816 */ /* 0x000fe4000000002e */
[----:B------:R-:W-:Y:S02]  /*1ef0*/  PRMT R47, R16, 0x7773, RZ ;  /* 0x00007773102f7816 */ /* 0x000fe400000000ff */
[----:B------:R-:W-:Y:S02]  /*1f00*/  PRMT R16, R7, 0x7772, RZ ;  /* 0x0000777207107816 */ /* 0x000fe400000000ff */
[----:B------:R-:W-:Y:S02]  /*1f10*/  SEL R67, R47, R2, P0 ;  /* 0x000000022f437207 */ /* 0x000fe40000000000 */
[----:B------:R-:W-:-:S02]  /*1f20*/  SEL R73, R16, R3, P0 ;  /* 0x0000000310497207 */ /* 0x000fc40000000000 */
[----:B------:R-:W-:Y:S02]  /*1f30*/  PRMT R16, R67, 0x654, R44 ;  /* 0x0000065443107816 */ /* 0x000fe4000000002c */
[C---:B------:R-:W-:Y:S02]  /*1f40*/  PRMT R44, R6.reuse, 0x7770, RZ ;  /* 0x00007770062c7816 */ /* 0x040fe400000000ff */
[----:B------:R-:W-:Y:S02]  /*1f50*/  PRMT R67, R6, 0x7771, RZ ;  /* 0x0000777106437816 */ /* 0x000fe400000000ff */
[----:B------:R-:W-:Y:S02]  /*1f60*/  SEL R44, R44, R65, P0 ;  /* 0x000000412c2c7207 */ /* 0x000fe40000000000 */
[----:B------:R-:W-:Y:S02]  /*1f70*/  PRMT R47, R73, 0x7054, R46 ;  /* 0x00007054492f7816 */ /* 0x000fe4000000002e */
[----:B------:R-:W-:-:S02]  /*1f80*/  SEL R67, R67, R64, P0 ;  /* 0x0000004043437207 */ /* 0x000fc40000000000 */
[----:B------:R-:W-:Y:S02]  /*1f90*/  LOP3.LUT R44, R44, 0xffff, RZ, 0xc0, !PT ;  /* 0x0000ffff2c2c7812 */ /* 0x000fe400078ec0ff */
[----:B------:R-:W-:Y:S02]  /*1fa0*/  PRMT R46, R6, 0x7772, RZ ;  /* 0x00007772062e7816 */ /* 0x000fe400000000ff */
[----:B------:R-:W-:Y:S02]  /*1fb0*/  PRMT R44, R67, 0x7604, R44 ;  /* 0x00007604432c7816 */ /* 0x000fe4000000002c */
[----:B------:R-:W-:Y:S02]  /*1fc0*/  SEL R67, R46, R3, P0 ;  /* 0x000000032e437207 */ /* 0x000fe40000000000 */
[----:B------:R-:W-:Y:S02]  /*1fd0*/  SEL R46, R17, R2, P0 ;  /* 0x00000002112e7207 */ /* 0x000fe40000000000 */
[----:B------:R-:W-:-:S02]  /*1fe0*/  PRMT R44, R67, 0x7054, R44 ;  /* 0x00007054432c7816 */ /* 0x000fc4000000002c */
[----:B------:R-:W-:Y:S02]  /*1ff0*/  PRMT R17, R46, 0x654, R45 ;  /* 0x000006542e117816 */ /* 0x000fe4000000002d */
[C---:B------:R-:W-:Y:S02]  /*2000*/  PRMT R46, R4.reuse, 0x7770, RZ ;  /* 0x00007770042e7816 */ /* 0x040fe400000000ff */
[----:B------:R-:W-:Y:S02]  /*2010*/  PRMT R45, R4, 0x7771, RZ ;  /* 0x00007771042d7816 */ /* 0x000fe400000000ff */
[----:B------:R-:W-:Y:S02]  /*2020*/  SEL R46, R46, R65, P0 ;  /* 0x000000412e2e7207 */ /* 0x000fe40000000000 */
[----:B------:R-:W-:Y:S02]  /*2030*/  SEL R45, R45, R64, P0 ;  /* 0x000000402d2d7207 */ /* 0x000fe40000000000 */
[----:B------:R-:W-:-:S02]  /*2040*/  LOP3.LUT R46, R46, 0xffff, RZ, 0xc0, !PT ;  /* 0x0000ffff2e2e7812 */ /* 0x000fc400078ec0ff */
[----:B------:R-:W-:Y:S02]  /*2050*/  PRMT R7, R7, 0x7773, RZ ;  /* 0x0000777307077816 */ /* 0x000fe400000000ff */
[----:B------:R-:W-:Y:S02]  /*2060*/  PRMT R45, R45, 0x7604, R46 ;  /* 0x000076042d2d7816 */ /* 0x000fe4000000002e */
[----:B------:R-:W-:-:S04]  /*2070*/  PRMT R46, R4, 0x7772, RZ ;  /* 0x00007772042e7816 */ /* 0x000fc800000000ff */
[----:B------:R-:W-:Y:S02]  /*2080*/  SEL R66, R46, R3, P0 ;  /* 0x000000032e427207 */ /* 0x000fe40000000000 */
[----:B------:R-:W-:Y:S02]  /*2090*/  SEL R46, R27, R2, P0 ;  /* 0x000000021b2e7207 */ /* 0x000fe40000000000 */
[----:B------:R-:W-:Y:S02]  /*20a0*/  PRMT R45, R66, 0x7054, R45 ;  /* 0x00007054422d7816 */ /* 0x000fe4000000002d */
[----:B------:R-:W-:Y:S02]  /*20b0*/  PRMT R27, R46, 0x654, R35 ;  /* 0x000006542e1b7816 */ /* 0x000fe40000000023 */
[C---:B------:R-:W-:Y:S02]  /*20c0*/  PRMT R46, R5.reuse, 0x7770, RZ ;  /* 0x00007770052e7816 */ /* 0x040fe400000000ff */
[----:B------:R-:W-:-:S02]  /*20d0*/  PRMT R35, R5, 0x7771, RZ ;  /* 0x0000777105237816 */ /* 0x000fc400000000ff */
[----:B------:R-:W-:Y:S02]  /*20e0*/  SEL R46, R46, R65, P0 ;  /* 0x000000412e2e7207 */ /* 0x000fe40000000000 */
[----:B------:R-:W-:Y:S02]  /*20f0*/  SEL R35, R35, R64, P0 ;  /* 0x0000004023237207 */ /* 0x000fe40000000000 */
[----:B------:R-:W-:-:S04]  /*2100*/  LOP3.LUT R46, R46, 0xffff, RZ, 0xc0, !PT ;  /* 0x0000ffff2e2e7812 */ /* 0x000fc800078ec0ff */
[----:B------:R-:W-:Y:S02]  /*2110*/  PRMT R46, R35, 0x7604, R46 ;  /* 0x00007604232e7816 */ /* 0x000fe4000000002e */
[----:B------:R-:W-:Y:S02]  /*2120*/  PRMT R35, R26, 0x7773, RZ ;  /* 0x000077731a237816 */ /* 0x000fe400000000ff */
[----:B------:R-:W-:Y:S02]  /*2130*/  PRMT R26, R5, 0x7772, RZ ;  /* 0x00007772051a7816 */ /* 0x000fe400000000ff */
[----:B------:R-:W-:Y:S02]  /*2140*/  SEL R35, R35, R2, P0 ;  /* 0x0000000223237207 */ /* 0x000fe40000000000 */
[----:B------:R-:W-:Y:S02]  /*2150*/  SEL R67, R26, R3, P0 ;  /* 0x000000031a437207 */ /* 0x000fe40000000000 */
[----:B------:R-:W-:-:S02]  /*2160*/  PRMT R26, R35, 0x654, R34 ;  /* 0x00000654231a7816 */ /* 0x000fc40000000022 */
[----:B------:R-:W-:Y:S02]  /*2170*/  PRMT R35, R24, 0x7773, RZ ;  /* 0x0000777318237816 */ /* 0x000fe400000000ff */
[----:B------:R-:W-:Y:S02]  /*2180*/  PRMT R46, R67, 0x7054, R46 ;  /* 0x00007054432e7816 */ /* 0x000fe4000000002e */
[-C--:B------:R-:W-:Y:S02]  /*2190*/  SEL R24, R35, R2.reuse, P0 ;  /* 0x0000000223187207 */ /* 0x080fe40000000000 */
[----:B------:R-:W-:Y:S02]  /*21a0*/  PRMT R5, R5, 0x7773, RZ ;  /* 0x0000777305057816 */ /* 0x000fe400000000ff */
[----:B------:R-:W-:Y:S02]  /*21b0*/  PRMT R24, R24, 0x654, R33 ;  /* 0x0000065418187816 */ /* 0x000fe40000000021 */
[----:B------:R-:W1:Y:S01]  /*21c0*/  LDS.128 R32, [R123+UR5] ;  /* 0x000000057b207984 */ /* 0x000e620008000c00 */
[----:B------:R-:W-:Y:S01]  /*21d0*/  SEL R5, R5, R2, P0 ;  /* 0x0000000205057207 */ /* 0x000fe20000000000 */
[----:B------:R-:W-:-:S02]  /*21e0*/  USHF.L.U32 UR5, UR4, 0xd, URZ ;  /* 0x0000000d04057899 */ /* 0x000fc4000800063f */
[----:B------:R2:W-:Y:S01]  /*21f0*/  STS.128 [R126+0x9000], R16 ;  /* 0x009000107e007388 */ /* 0x0005e20000000c00 */
[----:B------:R-:W-:-:S03]  /*2200*/  PRMT R5, R5, 0x654, R46 ;  /* 0x0000065405057816 */ /* 0x000fc6000000002e */
[----:B------:R-:W-:Y:S01]  /*2210*/  STS.128 [R125+0x9000], R24 ;  /* 0x009000187d007388 */ /* 0x000fe20000000c00 */
[C---:B-1----:R-:W-:Y:S02]  /*2220*/  PRMT R66, R35.reuse, 0x7770, RZ ;  /* 0x0000777023427816 */ /* 0x042fe400000000ff */
[----:B------:R-:W-:Y:S02]  /*2230*/  PRMT R67, R35, 0x7771, RZ ;  /* 0x0000777123437816 */ /* 0x000fe400000000ff */
[----:B------:R-:W-:Y:S02]  /*2240*/  SEL R66, R66, R65, P0 ;  /* 0x0000004142427207 */ /* 0x000fe40000000000 */
[----:B------:R-:W-:Y:S02]  /*2250*/  PRMT R72, R34, 0x7770, RZ ;  /* 0x0000777022487816 */ /* 0x000fe400000000ff */
[----:B------:R-:W-:Y:S02]  /*2260*/  SEL R67, R67, R64, P0 ;  /* 0x0000004043437207 */ /* 0x000fe40000000000 */
[----:B------:R-:W-:-:S02]  /*2270*/  LOP3.LUT R66, R66, 0xffff, RZ, 0xc0, !PT ;  /* 0x0000ffff42427812 */ /* 0x000fc400078ec0ff */
[----:B------:R-:W-:Y:S02]  /*2280*/  PRMT R73, R34, 0x7771, RZ ;  /* 0x0000777122497816 */ /* 0x000fe400000000ff */
[----:B------:R-:W-:Y:S02]  /*2290*/  SEL R72, R72, R65, P0 ;  /* 0x0000004148487207 */ /* 0x000fe40000000000 */
[----:B--2---:R-:W-:Y:S02]  /*22a0*/  PRMT R16, R35, 0x7772, RZ ;  /* 0x0000777223107816 */ /* 0x004fe400000000ff */
[----:B------:R-:W-:Y:S02]  /*22b0*/  PRMT R19, R67, 0x7604, R66 ;  /* 0x0000760443137816 */ /* 0x000fe40000000042 */
[----:B------:R-:W-:Y:S02]  /*22c0*/  SEL R73, R73, R64, P0 ;  /* 0x0000004049497207 */ /* 0x000fe40000000000 */
[----:B------:R-:W-:-:S02]  /*22d0*/  LOP3.LUT R72, R72, 0xffff, RZ, 0xc0, !PT ;  /* 0x0000ffff48487812 */ /* 0x000fc400078ec0ff */
[----:B------:R-:W-:Y:S02]  /*22e0*/  PRMT R66, R34, 0x7772, RZ ;  /* 0x0000777222427816 */ /* 0x000fe400000000ff */
[-C--:B------:R-:W-:Y:S02]  /*22f0*/  SEL R16, R16, R3.reuse, P0 ;  /* 0x0000000310107207 */ /* 0x080fe40000000000 */
[----:B------:R-:W-:Y:S02]  /*2300*/  PRMT R18, R73, 0x7604, R72 ;  /* 0x0000760449127816 */ /* 0x000fe40000000048 */
[----:B------:R-:W-:Y:S02]  /*2310*/  SEL R17, R66, R3, P0 ;  /* 0x0000000342117207 */ /* 0x000fe40000000000 */
[----:B------:R-:W-:Y:S02]  /*2320*/  PRMT R19, R16, 0x7054, R19 ;  /* 0x0000705410137816 */ /* 0x000fe40000000013 */
[----:B------:R-:W-:-:S02]  /*2330*/  PRMT R16, R32, 0x7770, RZ ;  /* 0x0000777020107816 */ /* 0x000fc400000000ff */
[----:B------:R-:W-:Y:S02]  /*2340*/  PRMT R18, R17, 0x7054, R18 ;  /* 0x0000705411127816 */ /* 0x000fe40000000012 */
[----:B------:R-:W-:Y:S02]  /*2350*/  SEL R16, R16, R65, P0 ;  /* 0x0000004110107207 */ /* 0x000fe40000000000 */
[----:B------:R-:W-:Y:S02]  /*2360*/  PRMT R17, R32, 0x7771, RZ ;  /* 0x0000777120117816 */ /* 0x000fe400000000ff */
[----:B------:R-:W-:Y:S02]  /*2370*/  LOP3.LUT R16, R16, 0xffff, RZ, 0xc0, !PT ;  /* 0x0000ffff10107812 */ /* 0x000fe400078ec0ff */
[----:B------:R-:W-:Y:S02]  /*2380*/  SEL R17, R17, R64, P0 ;  /* 0x0000004011117207 */ /* 0x000fe40000000000 */
[----:B------:R-:W-:-:S02]  /*2390*/  PRMT R66, R32, 0x7772, RZ ;  /* 0x0000777220427816 */ /* 0x000fc400000000ff */
[----:B------:R-:W-:Y:S02]  /*23a0*/  PRMT R16, R17, 0x7604, R16 ;  /* 0x0000760411107816 */ /* 0x000fe40000000010 */
[----:B------:R-:W-:Y:S02]  /*23b0*/  SEL R17, R66, R3, P0 ;  /* 0x0000000342117207 */ /* 0x000fe40000000000 */
[----:B------:R-:W-:Y:S02]  /*23c0*/  SEL R66, R7, R2, P0 ;  /* 0x0000000207427207 */ /* 0x000fe40000000000 */
[----:B------:R-:W-:Y:S02]  /*23d0*/  PRMT R16, R17, 0x7054, R16 ;  /* 0x0000705411107816 */ /* 0x000fe40000000010 */
[----:B------:R-:W-:Y:S02]  /*23e0*/  PRMT R7, R66, 0x654, R47 ;  /* 0x0000065442077816 */ /* 0x000fe4000000002f */
[----:B------:R-:W-:-:S02]  /*23f0*/  PRMT R66, R33, 0x7770, RZ ;  /* 0x0000777021427816 */ /* 0x000fc400000000ff */
[----:B------:R-:W-:Y:S02]  /*2400*/  PRMT R17, R33, 0x7771, RZ ;  /* 0x0000777121117816 */ /* 0x000fe400000000ff */
[----:B------:R-:W-:Y:S02]  /*2410*/  SEL R66, R66, R65, P0 ;  /* 0x0000004142427207 */ /* 0x000fe40000000000 */
[----:B------:R-:W-:Y:S02]  /*2420*/  SEL R17, R17, R64, P0 ;  /* 0x0000004011117207 */ /* 0x000fe40000000000 */
[----:B------:R-:W-:Y:S02]  /*2430*/  LOP3.LUT R66, R66, 0xffff, RZ, 0xc0, !PT ;  /* 0x0000ffff42427812 */ /* 0x000fe400078ec0ff */
[----:B------:R-:W-:Y:S02]  /*2440*/  PRMT R35, R35, 0x7773, RZ ;  /* 0x0000777323237816 */ /* 0x000fe400000000ff */
[----:B------:R-:W-:-:S02]  /*2450*/  PRMT R66, R17, 0x7604, R66 ;  /* 0x0000760411427816 */ /* 0x000fc40000000042 */
[----:B------:R-:W-:Y:S02]  /*2460*/  PRMT R17, R6, 0x7773, RZ ;  /* 0x0000777306117816 */ /* 0x000fe400000000ff */
[----:B------:R-:W-:Y:S02]  /*2470*/  PRMT R6, R33, 0x7772, RZ ;  /* 0x0000777221067816 */ /* 0x000fe400000000ff */
[----:B------:R-:W-:Y:S02]  /*2480*/  SEL R47, R17, R2, P0 ;  /* 0x00000002112f7207 */ /* 0x000fe40000000000 */
[----:B------:R-:W-:Y:S02]  /*2490*/  SEL R67, R6, R3, P0 ;  /* 0x0000000306437207 */ /* 0x000fe40000000000 */
[----:B------:R-:W-:Y:S02]  /*24a0*/  PRMT R6, R47, 0x654, R44 ;  /* 0x000006542f067816 */ /* 0x000fe4000000002c */
[----:B------:R-:W-:-:S02]  /*24b0*/  PRMT R47, R4, 0x7773, RZ ;  /* 0x00007773042f7816 */ /* 0x000fc400000000ff */
[----:B------:R-:W-:Y:S02]  /*24c0*/  PRMT R33, R33, 0x7773, RZ ;  /* 0x0000777321217816 */ /* 0x000fe400000000ff */
[-C--:B------:R-:W-:Y:S02]  /*24d0*/  SEL R4, R47, R2.reuse, P0 ;  /* 0x000000022f047207 */ /* 0x080fe40000000000 */
[----:B------:R-:W-:Y:S02]  /*24e0*/  PRMT R17, R67, 0x7054, R66 ;  /* 0x0000705443117816 */ /* 0x000fe40000000042 */
[----:B------:R-:W-:Y:S02]  /*24f0*/  PRMT R4, R4, 0x654, R45 ;  /* 0x0000065404047816 */ /* 0x000fe4000000002d */
[----:B------:R-:W-:Y:S02]  /*2500*/  PRMT R45, R34, 0x7773, RZ ;  /* 0x00007773222d7816 */ /* 0x000fe400000000ff */
[----:B------:R-:W-:Y:S01]  /*2510*/  SEL R34, R35, R2, P0 ;  /* 0x0000000223227207 */ /* 0x000fe20000000000 */
[----:B------:R-:W-:Y:S01]  /*2520*/  STS.128 [R124+0x9000], R4 ;  /* 0x009000047c007388 */ /* 0x000fe20000000c00 */
[----:B------:R-:W-:-:S02]  /*2530*/  PRMT R35, R32, 0x7773, RZ ;  /* 0x0000777320237816 */ /* 0x000fc400000000ff */
[-C--:B------:R-:W-:Y:S02]  /*2540*/  SEL R45, R45, R2.reuse, P0 ;  /* 0x000000022d2d7207 */ /* 0x080fe40000000000 */
[-C--:B------:R-:W-:Y:S02]  /*2550*/  SEL R35, R35, R2.reuse, P0 ;  /* 0x0000000223237207 */ /* 0x080fe40000000000 */
[----:B------:R-:W-:Y:S02]  /*2560*/  SEL R32, R33, R2, P0 ;  /* 0x0000000221207207 */ /* 0x000fe40000000000 */
[----:B------:R-:W-:Y:S02]  /*2570*/  PRMT R19, R34, 0x654, R19 ;  /* 0x0000065422137816 */ /* 0x000fe40000000013 */
[----:B------:R-:W-:Y:S02]  /*2580*/  PRMT R18, R45, 0x654, R18 ;  /* 0x000006542d127816 */ /* 0x000fe40000000012 */
[----:B------:R-:W-:-:S02]  /*2590*/  PRMT R16, R35, 0x654, R16 ;  /* 0x0000065423107816 */ /* 0x000fc40000000010 */
[----:B------:R-:W-:-:S05]  /*25a0*/  PRMT R17, R32, 0x654, R17 ;  /* 0x0000065420117816 */ /* 0x000fca0000000011 */
[----:B------:R-:W-:Y:S04]  /*25b0*/  STS.128 [R123+0x9000], R16 ;  /* 0x009000107b007388 */ /* 0x000fe80000000c00 */
[----:B------:R-:W1:Y:S02]  /*25c0*/  LDS.128 R32, [R126+UR10] ;  /* 0x0000000a7e207984 */ /* 0x000e640008000c00 */
[----:B-1----:R-:W-:Y:S02]  /*25d0*/  PRMT R44, R33, 0x7770, RZ ;  /* 0x00007770212c7816 */ /* 0x002fe400000000ff */
[----:B------:R-:W-:Y:S02]  /*25e0*/  PRMT R4, R35, 0x7770, RZ ;  /* 0x0000777023047816 */ /* 0x000fe400000000ff */
[----:B------:R-:W-:-:S02]  /*25f0*/  SEL R66, R44, R65, P0 ;  /* 0x000000412c427207 */ /* 0x000fc40000000000 */
[----:B------:R-:W1:Y:S01]  /*2600*/  LDS.128 R44, [R125+UR10] ;  /* 0x0000000a7d2c7984 */ /* 0x000e620008000c00 */
[----:B------:R-:W-:Y:S01]  /*2610*/  PRMT R5, R35, 0x7771, RZ ;  /* 0x0000777123057816 */ /* 0x000fe200000000ff */
[----:B------:R-:W-:Y:S01]  /*2620*/  ULEA UR10, UR4, 0x6000, 0xc ;  /* 0x00006000040a7891 */ /* 0x000fe2000f8e603f */
[----:B------:R-:W-:Y:S02]  /*2630*/  SEL R4, R4, R65, P0 ;  /* 0x0000004104047207 */ /* 0x000fe40000000000 */
[----:B------:R-:W-:Y:S02]  /*2640*/  SEL R5, R5, R64, P0 ;  /* 0x0000004005057207 */ /* 0x000fe40000000000 */
[----:B------:R-:W-:Y:S02]  /*2650*/  LOP3.LUT R4, R4, 0xffff, RZ, 0xc0, !PT ;  /* 0x0000ffff04047812 */ /* 0x000fe400078ec0ff */
[----:B------:R-:W-:Y:S02]  /*2660*/  PRMT R67, R33, 0x7771, RZ ;  /* 0x0000777121437816 */ /* 0x000fe400000000ff */
[----:B------:R-:W-:-:S02]  /*2670*/  PRMT R6, R34, 0x7770, RZ ;  /* 0x0000777022067816 */ /* 0x000fc400000000ff */
[----:B------:R-:W-:Y:S02]  /*2680*/  PRMT R19, R5, 0x7604, R4 ;  /* 0x0000760405137816 */ /* 0x000fe40000000004 */
[----:B------:R-:W-:Y:S02]  /*2690*/  SEL R67, R67, R64, P0 ;  /* 0x0000004043437207 */ /* 0x000fe40000000000 */
[----:B------:R-:W-:Y:S02]  /*26a0*/  LOP3.LUT R66, R66, 0xffff, RZ, 0xc0, !PT ;  /* 0x0000ffff42427812 */ /* 0x000fe400078ec0ff */
[----:B------:R-:W-:Y:S02]  /*26b0*/  PRMT R5, R34, 0x7771, RZ ;  /* 0x0000777122057816 */ /* 0x000fe400000000ff */
[----:B------:R-:W-:Y:S02]  /*26c0*/  SEL R6, R6, R65, P0 ;  /* 0x0000004106067207 */ /* 0x000fe40000000000 */
[----:B------:R-:W-:-:S02]  /*26d0*/  PRMT R4, R33, 0x7772, RZ ;  /* 0x0000777221047816 */ /* 0x000fc400000000ff */
[----:B------:R-:W-:Y:S02]  /*26e0*/  PRMT R17, R67, 0x7604, R66 ;  /* 0x0000760443117816 */ /* 0x000fe40000000042 */
[----:B------:R-:W-:Y:S02]  /*26f0*/  SEL R5, R5, R64, P0 ;  /* 0x0000004005057207 */ /* 0x000fe40000000000 */
[----:B------:R-:W-:Y:S02]  /*2700*/  LOP3.LUT R6, R6, 0xffff, RZ, 0xc0, !PT ;  /* 0x0000ffff06067812 */ /* 0x000fe400078ec0ff */
[----:B------:R-:W-:Y:S02]  /*2710*/  SEL R4, R4, R3, P0 ;  /* 0x0000000304047207 */ /* 0x000fe40000000000 */
[----:B------:R-:W-:Y:S02]  /*2720*/  PRMT R72, R32, 0x7770, RZ ;  /* 0x0000777020487816 */ /* 0x000fe400000000ff */
[----:B------:R-:W-:-:S02]  /*2730*/  PRMT R18, R5, 0x7604, R6 ;  /* 0x0000760405127816 */ /* 0x000fc40000000006 */
[----:B------:R-:W-:Y:S02]  /*2740*/  PRMT R17, R4, 0x7054, R17 ;  /* 0x0000705404117816 */ /* 0x000fe40000000011 */
[C---:B------:R-:W-:Y:S02]  /*2750*/  PRMT R4, R32.reuse, 0x7772, RZ ;  /* 0x0000777220047816 */ /* 0x040fe400000000ff */
[----:B------:R-:W-:Y:S02]  /*2760*/  PRMT R6, R35, 0x7772, RZ ;  /* 0x0000777223067816 */ /* 0x000fe400000000ff */
[----:B------:R-:W-:Y:S02]  /*2770*/  PRMT R25, R32, 0x7771, RZ ;  /* 0x0000777120197816 */ /* 0x000fe400000000ff */
[----:B------:R-:W-:Y:S02]  /*2780*/  SEL R72, R72, R65, P0 ;  /* 0x0000004148487207 */ /* 0x000fe40000000000 */
[----:B------:R-:W-:-:S02]  /*2790*/  SEL R5, R4, R3, P0 ;  /* 0x0000000304057207 */ /* 0x000fc40000000000 */
[----:B------:R-:W-:Y:S02]  /*27a0*/  SEL R6, R6, R3, P0 ;  /* 0x0000000306067207 */ /* 0x000fe40000000000 */
[----:B------:R-:W-:Y:S02]  /*27b0*/  SEL R25, R25, R64, P0 ;  /* 0x0000004019197207 */ /* 0x000fe40000000000 */
[----:B------:R-:W-:Y:S02]  /*27c0*/  LOP3.LUT R16, R72, 0xffff, RZ, 0xc0, !PT ;  /* 0x0000ffff48107812 */ /* 0x000fe400078ec0ff */
[----:B-1----:R-:W-:Y:S02]  /*27d0*/  PRMT R4, R45, 0x7770, RZ ;  /* 0x000077702d047816 */ /* 0x002fe400000000ff */
[----:B------:R-:W-:Y:S02]  /*27e0*/  PRMT R19, R6, 0x7054, R19 ;  /* 0x0000705406137816 */ /* 0x000fe40000000013 */
[----:B------:R-:W-:-:S02]  /*27f0*/  PRMT R16, R25, 0x7604, R16 ;  /* 0x0000760419107816 */ /* 0x000fc40000000010 */
[----:B------:R-:W-:Y:S02]  /*2800*/  SEL R6, R4, R65, P0 ;  /* 0x0000004104067207 */ /* 0x000fe40000000000 */
[----:B------:R-:W-:Y:S02]  /*2810*/  PRMT R4, R34, 0x7772, RZ ;  /* 0x0000777222047816 */ /* 0x000fe400000000ff */
[----:B------:R-:W-:Y:S02]  /*2820*/  PRMT R16, R5, 0x7054, R16 ;  /* 0x0000705405107816 */ /* 0x000fe40000000010 */
[----:B------:R-:W-:Y:S02]  /*2830*/  SEL R5, R4, R3, P0 ;  /* 0x0000000304057207 */ /* 0x000fe40000000000 */
[----:B------:R-:W-:Y:S02]  /*2840*/  PRMT R7, R45, 0x7771, RZ ;  /* 0x000077712d077816 */ /* 0x000fe400000000ff */
[----:B------:R-:W-:-:S02]  /*2850*/  LOP3.LUT R4, R6, 0xffff, RZ, 0xc0, !PT ;  /* 0x0000ffff06047812 */ /* 0x000fc400078ec0ff */
[----:B------:R-:W-:Y:S02]  /*2860*/  PRMT R18, R5, 0x7054, R18 ;  /* 0x0000705405127816 */ /* 0x000fe40000000012 */
[----:B------:R-:W-:Y:S02]  /*2870*/  PRMT R33, R33, 0x7773, RZ ;  /* 0x0000777321217816 */ /* 0x000fe400000000ff */
[----:B------:R-:W-:Y:S02]  /*2880*/  SEL R7, R7, R64, P0 ;  /* 0x0000004007077207 */ /* 0x000fe40000000000 */
[----:B------:R-:W-:Y:S02]  /*2890*/  PRMT R5, R32, 0x7773, RZ ;  /* 0x0000777320057816 */ /* 0x000fe400000000ff */
[----:B------:R-:W-:Y:S02]  /*28a0*/  PRMT R6, R45, 0x7772, RZ ;  /* 0x000077722d067816 */ /* 0x000fe400000000ff */
[----:B------:R-:W-:-:S02]  /*28b0*/  PRMT R24, R44, 0x7770, RZ ;  /* 0x000077702c187816 */ /* 0x000fc400000000ff */
[----:B------:R-:W-:Y:S02]  /*28c0*/  PRMT R32, R47, 0x7770, RZ ;  /* 0x000077702f207816 */ /* 0x000fe400000000ff */
[----:B------:R-:W-:Y:S02]  /*28d0*/  SEL R66, R33, R2, P0 ;  /* 0x0000000221427207 */ /* 0x000fe40000000000 */
[----:B------:R-:W-:Y:S02]  /*28e0*/  PRMT R4, R7, 0x7604, R4 ;  /* 0x0000760407047816 */ /* 0x000fe40000000004 */
[----:B------:R-:W-:Y:S02]  /*28f0*/  PRMT R35, R35, 0x7773, RZ ;  /* 0x0000777323237816 */ /* 0x000fe400000000ff */
[----:B------:R-:W-:Y:S02]  /*2900*/  SEL R33, R6, R3, P0 ;  /* 0x0000000306217207 */ /* 0x000fe40000000000 */
[----:B------:R-:W-:-:S02]  /*2910*/  PRMT R7, R44, 0x7771, RZ ;  /* 0x000077712c077816 */ /* 0x000fc400000000ff */
[----:B------:R-:W-:Y:S02]  /*2920*/  PRMT R27, R47, 0x7771, RZ ;  /* 0x000077712f1b7816 */ /* 0x000fe400000000ff */
[-C--:B------:R-:W-:Y:S02]  /*2930*/  SEL R6, R24, R65.reuse, P0 ;  /* 0x0000004118067207 */ /* 0x080fe40000000000 */
[----:B------:R-:W-:Y:S02]  /*2940*/  SEL R32, R32, R65, P0 ;  /* 0x0000004120207207 */ /* 0x000fe40000000000 */
[----:B------:R-:W-:Y:S02]  /*2950*/  @P0 PRMT R65, R46, 0x7770, RZ ;  /* 0x000077702e410816 */ /* 0x000fe400000000ff */
[C---:B------:R-:W-:Y:S02]  /*2960*/  PRMT R26, R44.reuse, 0x7772, RZ ;  /* 0x000077722c1a7816 */ /* 0x040fe400000000ff */
[----:B------:R-:W-:-:S02]  /*2970*/  PRMT R67, R44, 0x7773, RZ ;  /* 0x000077732c437816 */ /* 0x000fc400000000ff */
[----:B------:R-:W-:Y:S02]  /*2980*/  PRMT R25, R34, 0x7773, RZ ;  /* 0x0000777322197816 */ /* 0x000fe400000000ff */
[----:B------:R-:W-:Y:S02]  /*2990*/  SEL R44, R35, R2, P0 ;  /* 0x00000002232c7207 */ /* 0x000fe40000000000 */
[----:B------:R-:W-:Y:S02]  /*29a0*/  PRMT R34, R47, 0x7772, RZ ;  /* 0x000077722f227816 */ /* 0x000fe400000000ff */
[-C--:B------:R-:W-:Y:S02]  /*29b0*/  SEL R7, R7, R64.reuse, P0 ;  /* 0x0000004007077207 */ /* 0x080fe40000000000 */
[----:B------:R-:W-:Y:S02]  /*29c0*/  SEL R35, R27, R64, P0 ;  /* 0x000000401b237207 */ /* 0x000fe40000000000 */
[----:B------:R-:W-:-:S02]  /*29d0*/  LOP3.LUT R6, R6, 0xffff, RZ, 0xc0, !PT ;  /* 0x0000ffff06067812 */ /* 0x000fc400078ec0ff */
[----:B------:R-:W-:Y:S02]  /*29e0*/  @P0 PRMT R64, R46, 0x7771, RZ ;  /* 0x000077712e400816 */ /* 0x000fe400000000ff */
[----:B------:R-:W-:Y:S02]  /*29f0*/  LOP3.LUT R32, R32, 0xffff, RZ, 0xc0, !PT ;  /* 0x0000ffff20207812 */ /* 0x000fe400078ec0ff */
[----:B------:R-:W-:Y:S02]  /*2a00*/  LOP3.LUT R65, R65, 0xffff, RZ, 0xc0, !PT ;  /* 0x0000ffff41417812 */ /* 0x000fe400078ec0ff */
[----:B------:R-:W-:Y:S02]  /*2a10*/  PRMT R45, R45, 0x7773, RZ ;  /* 0x000077732d2d7816 */ /* 0x000fe400000000ff */
[----:B------:R-:W-:Y:S02]  /*2a20*/  PRMT R47, R47, 0x7773, RZ ;  /* 0x000077732f2f7816 */ /* 0x000fe400000000ff */
[----:B------:R-:W-:-:S02]  /*2a30*/  SEL R26, R26, R3, P0 ;  /* 0x000000031a1a7207 */ /* 0x000fc40000000000 */
[----:B------:R-:W-:Y:S02]  /*2a40*/  SEL R34, R34, R3, P0 ;  /* 0x0000000322227207 */ /* 0x000fe40000000000 */
[----:B------:R-:W-:Y:S02]  /*2a50*/  @P0 PRMT R3, R46, 0x7772, RZ ;  /* 0x000077722e030816 */ /* 0x000fe400000000ff */
[----:B------:R-:W-:Y:S02]  /*2a60*/  PRMT R7, R7, 0x7604, R6 ;  /* 0x0000760407077816 */ /* 0x000fe40000000006 */
[----:B------:R-:W-:Y:S02]  /*2a70*/  PRMT R35, R35, 0x7604, R32 ;  /* 0x0000760423237816 */ /* 0x000fe40000000020 */
[----:B------:R-:W-:Y:S02]  /*2a80*/  PRMT R64, R64, 0x7604, R65 ;  /* 0x0000760440407816 */ /* 0x000fe40000000041 */
[----:B------:R-:W-:-:S02]  /*2a90*/  SEL R5, R5, R2, P0 ;  /* 0x0000000205057207 */ /* 0x000fc40000000000 */
[-C--:B------:R-:W-:Y:S02]  /*2aa0*/  SEL R25, R25, R2.reuse, P0 ;  /* 0x0000000219197207 */ /* 0x080fe40000000000 */
[-C--:B------:R-:W-:Y:S02]  /*2ab0*/  SEL R45, R45, R2.reuse, P0 ;  /* 0x000000022d2d7207 */ /* 0x080fe40000000000 */
[-C--:B------:R-:W-:Y:S02]  /*2ac0*/  SEL R24, R67, R2.reuse, P0 ;  /* 0x0000000243187207 */ /* 0x080fe40000000000 */
[----:B------:R-:W-:Y:S02]  /*2ad0*/  SEL R27, R47, R2, P0 ;  /* 0x000000022f1b7207 */ /* 0x000fe40000000000 */
[----:B------:R-:W-:Y:S02]  /*2ae0*/  @P0 PRMT R2, R46, 0x7773, RZ ;  /* 0x000077732e020816 */ /* 0x000fe400000000ff */
[----:B------:R-:W-:-:S02]  /*2af0*/  PRMT R4, R33, 0x7054, R4 ;  /* 0x0000705421047816 */ /* 0x000fc40000000004 */
[----:B------:R-:W-:Y:S02]  /*2b00*/  PRMT R7, R26, 0x7054, R7 ;  /* 0x000070541a077816 */ /* 0x000fe40000000007 */
[----:B------:R-:W-:Y:S02]  /*2b10*/  PRMT R34, R34, 0x7054, R35 ;  /* 0x0000705422227816 */ /* 0x000fe40000000023 */
[----:B------:R-:W-:Y:S02]  /*2b20*/  PRMT R3, R3, 0x7054, R64 ;  /* 0x0000705403037816 */ /* 0x000fe40000000040 */
[----:B------:R-:W-:Y:S02]  /*2b30*/  PRMT R17, R66, 0x654, R17 ;  /* 0x0000065442117816 */ /* 0x000fe40000000011 */
[----:B------:R-:W-:Y:S02]  /*2b40*/  PRMT R16, R5, 0x654, R16 ;  /* 0x0000065405107816 */ /* 0x000fe40000000010 */
[----:B------:R-:W-:-:S02]  /*2b50*/  PRMT R19, R44, 0x654, R19 ;  /* 0x000006542c137816 */ /* 0x000fc40000000013 */
[----:B------:R-:W-:Y:S02]  /*2b60*/  PRMT R18, R25, 0x654, R18 ;  /* 0x0000065419127816 */ /* 0x000fe40000000012 */
[----:B------:R-:W-:Y:S02]  /*2b70*/  PRMT R25, R45, 0x654, R4 ;  /* 0x000006542d197816 */ /* 0x000fe40000000004 */
[----:B------:R-:W-:Y:S01]  /*2b80*/  PRMT R24, R24, 0x654, R7 ;  /* 0x0000065418187816 */ /* 0x000fe20000000007 */
[----:B------:R-:W-:Y:S01]  /*2b90*/  STS.128 [R126+0xb000], R16 ;  /* 0x00b000107e007388 */ /* 0x000fe20000000c00 */
[----:B------:R-:W-:Y:S02]  /*2ba0*/  PRMT R27, R27, 0x654, R34 ;  /* 0x000006541b1b7816 */ /* 0x000fe40000000022 */
[----:B------:R-:W-:Y:S02]  /*2bb0*/  PRMT R26, R2, 0x654, R3 ;  /* 0x00000654021a7816 */ /* 0x000fe40000000003 */
[----:B------:R-:W-:Y:S01]  /*2bc0*/  ISETP.LE.AND P0, PT, R121, UR6, PT ;  /* 0x0000000679007c0c */ /* 0x000fe2000bf03270 */
[----:B------:R-:W-:-:S02]  /*2bd0*/  UIADD3 UR6, UR6, 0x1, URZ ;  /* 0x0000000106067890 */ /* 0x000fc4000fffe03f */
[----:B------:R-:W-:Y:S04]  /*2be0*/  STS.128 [R125+0xb000], R24 ;  /* 0x00b000187d007388 */ /* 0x000fe80000000c00 */
[----:B------:R-:W-:Y:S06]  /*2bf0*/  BAR.SYNC.DEFER_BLOCKING 0x0 ;  /* 0x0000000000007b1d */ /* 0x000fec0000010000 */
[----:B------:R-:W1:Y:S04]  /*2c00*/  LDSM.16.M88.4 R72, [R120+0x9000] ;  /* 0x009000007848783b */ /* 0x000e680000000200 */
[----:B------:R-:W2:Y:S04]  /*2c10*/  LDSM.16.M88.4 R32, [R118+0xb800] ;  /* 0x00b800007620783b */ /* 0x000ea80000000200 */
[----:B------:R-:W3:Y:S04]  /*2c20*/  LDSM.16.M88.4 R4, [R120+0xa000] ;  /* 0x00a000007804783b */ /* 0x000ee80000000200 */
[----:B------:R-:W4:Y:S04]  /*2c30*/  LDSM.16.M88.4 R64, [R118+0xb000] ;  /* 0x00b000007640783b */ /* 0x000f280000000200 */
[----:B------:R-:W-:Y:S01]  /*2c40*/  LDSM.16.M88.4 R44, [R118+0xb400] ;  /* 0x00b40000762c783b */ /* 0x000fe20000000200 */
[----:B-1----:R-:W-:-:S02]  /*2c50*/  PRMT R84, RZ, 0x5140, R72 ;  /* 0x00005140ff547816 */ /* 0x002fc40000000048 */
[----:B------:R-:W-:Y:S02]  /*2c60*/  PRMT R86, RZ, 0x7362, R72 ;  /* 0x00007362ff567816 */ /* 0x000fe40000000048 */
[--C-:B------:R-:W-:Y:S02]  /*2c70*/  PRMT R85, RZ, 0x5140, R73.reuse ;  /* 0x00005140ff557816 */ /* 0x100fe40000000049 */
[----:B------:R-:W-:Y:S02]  /*2c80*/  PRMT R87, RZ, 0x7362, R73 ;  /* 0x00007362ff577816 */ /* 0x000fe40000000049 */
[--C-:B--2---:R-:W-:Y:S02]  /*2c90*/  PRMT R16, RZ, 0x5140, R32.reuse ;  /* 0x00005140ff107816 */ /* 0x104fe40000000020 */
[----:B------:R-:W-:Y:S02]  /*2ca0*/  PRMT R17, RZ, 0x7362, R32 ;  /* 0x00007362ff117816 */ /* 0x000fe40000000020 */
[----:B---3--:R-:W-:-:S02]  /*2cb0*/  PRMT R24, RZ, 0x5140, R4 ;  /* 0x00005140ff187816 */ /* 0x008fc40000000004 */
[----:B------:R-:W-:Y:S02]  /*2cc0*/  PRMT R26, RZ, 0x7362, R4 ;  /* 0x00007362ff1a7816 */ /* 0x000fe40000000004 */
[--C-:B------:R-:W-:Y:S01]  /*2cd0*/  PRMT R25, RZ, 0x5140, R5.reuse ;  /* 0x00005140ff197816 */ /* 0x100fe20000000005 */
[-C--:B------:R-:W-:Y:S01]  /*2ce0*/  HMMA.16816.F32 R80, R84, R16.reuse, R80 ;  /* 0x000000105450723c */ /* 0x080fe20000001850 */
[----:B------:R-:W-:Y:S02]  /*2cf0*/  PRMT R27, RZ, 0x7362, R5 ;  /* 0x00007362ff1b7816 */ /* 0x000fe40000000005 */
[--C-:B----4-:R-:W-:Y:S02]  /*2d00*/  PRMT R2, RZ, 0x5140, R64.reuse ;  /* 0x00005140ff027816 */ /* 0x110fe40000000040 */
[----:B------:R-:W-:Y:S02]  /*2d10*/  PRMT R3, RZ, 0x7362, R64 ;  /* 0x00007362ff037816 */ /* 0x000fe40000000040 */
[----:B------:R-:W-:Y:S01]  /*2d20*/  PRMT R72, RZ, 0x5140, R74 ;  /* 0x00005140ff487816 */ /* 0x000fe2000000004a */
[----:B------:R-:W-:Y:S01]  /*2d30*/  HMMA.16816.F32 R16, R24, R16, R52 ;  /* 0x000000101810723c */ /* 0x000fe20000001834 */
[----:B------:R-:W1:Y:S01]  /*2d40*/  LDSM.16.M88.4 R52, [R118+0xbc00] ;  /* 0x00bc00007634783b */ /* 0x000e620000000200 */
[----:B------:R-:W-:-:S02]  /*2d50*/  PRMT R73, RZ, 0x5140, R75 ;  /* 0x00005140ff497816 */ /* 0x000fc4000000004b */
[----:B------:R-:W-:Y:S02]  /*2d60*/  PRMT R64, RZ, 0x5140, R65 ;  /* 0x00005140ff407816 */ /* 0x000fe40000000041 */
[----:B------:R-:W-:Y:S02]  /*2d70*/  PRMT R74, RZ, 0x7362, R74 ;  /* 0x00007362ff4a7816 */ /* 0x000fe4000000004a */
[----:B------:R-:W-:Y:S01]  /*2d80*/  HMMA.16816.F32 R28, R84, R2, R28 ;  /* 0x00000002541c723c */ /* 0x000fe2000000181c */
[----:B------:R-:W-:Y:S02]  /*2d90*/  PRMT R75, RZ, 0x7362, R75 ;  /* 0x00007362ff4b7816 */ /* 0x000fe4000000004b */
[----:B------:R-:W-:-:S05]  /*2da0*/  PRMT R65, RZ, 0x7362, R65 ;  /* 0x00007362ff417816 */ /* 0x000fca0000000041 */
[----:B------:R-:W-:Y:S07]  /*2db0*/  HMMA.16816.F32 R8, R24, R2, R8 ;  /* 0x000000021808723c */ /* 0x000fee0000001808 */
[--C-:B------:R-:W-:Y:S02]  /*2dc0*/  PRMT R2, RZ, 0x5140, R66.reuse ;  /* 0x00005140ff027816 */ /* 0x100fe40000000042 */
[----:B------:R-:W-:Y:S02]  /*2dd0*/  PRMT R3, RZ, 0x7362, R66 ;  /* 0x00007362ff037816 */ /* 0x000fe40000000042 */
[----:B------:R-:W-:-:S02]  /*2de0*/  PRMT R66, RZ, 0x5140, R67 ;  /* 0x00005140ff427816 */ /* 0x000fc40000000043 */
[----:B------:R-:W-:-:S03]  /*2df0*/  PRMT R67, RZ, 0x7362, R67 ;  /* 0x00007362ff437816 */ /* 0x000fc60000000043 */
[-C--:B------:R-:W-:Y:S08]  /*2e00*/  HMMA.16816.F32 R40, R84, R2.reuse, R40 ;  /* 0x000000025428723c */ /* 0x080ff00000001828 */
[----:B------:R-:W-:Y:S01]  /*2e10*/  HMMA.16816.F32 R12, R24, R2, R12 ;  /* 0x00000002180c723c */ /* 0x000fe2000000180c */
[--C-:B-1----:R-:W-:Y:S02]  /*2e20*/  PRMT R4, RZ, 0x5140, R54.reuse ;  /* 0x00005140ff047816 */ /* 0x102fe40000000036 */
[----:B------:R-:W-:-:S04]  /*2e30*/  PRMT R5, RZ, 0x7362, R54 ;  /* 0x00007362ff057816 */ /* 0x000fc80000000036 */
[--C-:B------:R-:W-:Y:S01]  /*2e40*/  PRMT R2, RZ, 0x5140, R44.reuse ;  /* 0x00005140ff027816 */ /* 0x100fe2000000002c */
[----:B------:R-:W-:Y:S01]  /*2e50*/  HMMA.16816.F32 R28, R72, R64, R28 ;  /* 0x00000040481c723c */ /* 0x000fe2000000181c */
[----:B------:R-:W-:-:S07]  /*2e60*/  PRMT R3, RZ, 0x7362, R44 ;  /* 0x00007362ff037816 */ /* 0x000fce000000002c */
[-C--:B------:R-:W-:Y:S08]  /*2e70*/  HMMA.16816.F32 R48, R84, R2.reuse, R48 ;  /* 0x000000025430723c */ /* 0x080ff00000001830 */
[----:B------:R-:W-:Y:S07]  /*2e80*/  HMMA.16816.F32 R20, R24, R2, R20 ;  /* 0x000000021814723c */ /* 0x000fee0000001814 */
        /* <DEDUP_REMOVED lines=10> */
[----:B------:R-:W-:-:S02]  /*2f30*/  PRMT R2, RZ, 0x5140, R52 ;  /* 0x00005140ff027816 */ /* 0x000fc40000000034 */
[----:B------:R-:W-:-:S07]  /*2f40*/  PRMT R3, RZ, 0x7362, R52 ;  /* 0x00007362ff037816 */ /* 0x000fce0000000034 */
[-C--:B------:R-:W-:Y:S07]  /*2f50*/  HMMA.16816.F32 R96, R84, R2.reuse, R96 ;  /* 0x000000025460723c */ /* 0x080fee0000001860 */
[--C-:B------:R-:W-:Y:S01]  /*2f60*/  PRMT R86, RZ, 0x5140, R47.reuse ;  /* 0x00005140ff567816 */ /* 0x100fe2000000002f */
[----:B------:R-:W-:Y:S01]  /*2f70*/  HMMA.16816.F32 R56, R24, R2, R56 ;  /* 0x000000021838723c */ /* 0x000fe20000001838 */
[----:B------:R-:W-:Y:S02]  /*2f80*/  PRMT R87, RZ, 0x7362, R47 ;  /* 0x00007362ff577816 */ /* 0x000fe4000000002f */
[----:B------:R-:W-:-:S02]  /*2f90*/  PRMT R84, RZ, 0x5140, R33 ;  /* 0x00005140ff547816 */ /* 0x000fc40000000021 */
[----:B------:R-:W-:Y:S02]  /*2fa0*/  PRMT R85, RZ, 0x7362, R33 ;  /* 0x00007362ff557816 */ /* 0x000fe40000000021 */
[--C-:B------:R-:W-:Y:S01]  /*2fb0*/  PRMT R2, RZ, 0x5140, R35.reuse ;  /* 0x00005140ff027816 */ /* 0x100fe20000000023 */
[----:B------:R-:W-:Y:S01]  /*2fc0*/  HMMA.16816.F32 R24, R24, R4, R76 ;  /* 0x000000041818723c */ /* 0x000fe2000000184c */
[----:B------:R-:W-:-:S06]  /*2fd0*/  PRMT R3, RZ, 0x7362, R35 ;  /* 0x00007362ff037816 */ /* 0x000fcc0000000023 */
[--C-:B------:R-:W-:Y:S01]  /*2fe0*/  PRMT R4, RZ, 0x5140, R45.reuse ;  /* 0x00005140ff047816 */ /* 0x100fe2000000002d */
[C---:B------:R-:W-:Y:S01]  /*2ff0*/  HMMA.16816.F32 R60, R72.reuse, R86, R60 ;  /* 0x00000056483c723c */ /* 0x040fe2000000183c */
[----:B------:R-:W-:Y:S02]  /*3000*/  PRMT R5, RZ, 0x7362, R45 ;  /* 0x00007362ff057816 */ /* 0x000fe4000000002d */
[--C-:B------:R-:W-:Y:S02]  /*3010*/  PRMT R76, RZ, 0x5140, R53.reuse ;  /* 0x00005140ff4c7816 */ /* 0x100fe40000000035 */
[----:B------:R-:W-:Y:S02]  /*3020*/  PRMT R77, RZ, 0x7362, R53 ;  /* 0x00007362ff4d7816 */ /* 0x000fe40000000035 */
[--C-:B------:R-:W-:Y:S01]  /*3030*/  PRMT R78, RZ, 0x5140, R55.reuse ;  /* 0x00005140ff4e7816 */ /* 0x100fe20000000037 */
[----:B------:R-:W-:Y:S01]  /*3040*/  HMMA.16816.F32 R48, R72, R4, R48 ;  /* 0x000000044830723c */ /* 0x000fe20000001830 */
[----:B------:R-:W-:-:S07]  /*3050*/  PRMT R79, RZ, 0x7362, R55 ;  /* 0x00007362ff4f7816 */ /* 0x000fce0000000037 */
[C---:B------:R-:W-:Y:S08]  /*3060*/  HMMA.16816.F32 R80, R72.reuse, R84, R80 ;  /* 0x000000544850723c */ /* 0x040ff00000001850 */
[C---:B------:R-:W-:Y:S08]  /*3070*/  HMMA.16816.F32 R88, R72.reuse, R2, R88 ;  /* 0x000000024858723c */ /* 0x040ff00000001858 */
[C---:B------:R-:W-:Y:S08]  /*3080*/  HMMA.16816.F32 R96, R72.reuse, R76, R96 ;  /* 0x0000004c4860723c */ /* 0x040ff00000001860 */
[----:B------:R-:W-:Y:S07]  /*3090*/  HMMA.16816.F32 R68, R72, R78, R68 ;  /* 0x0000004e4844723c */ /* 0x000fee0000001844 */
[----:B------:R-:W-:-:S02]  /*30a0*/  PRMT R72, RZ, 0x5140, R6 ;  /* 0x00005140ff487816 */ /* 0x000fc40000000006 */
[----:B------:R-:W-:Y:S02]  /*30b0*/  PRMT R74, RZ, 0x7362, R6 ;  /* 0x00007362ff4a7816 */ /* 0x000fe40000000006 */
[--C-:B------:R-:W-:Y:S02]  /*30c0*/  PRMT R73, RZ, 0x5140, R7.reuse ;  /* 0x00005140ff497816 */ /* 0x100fe40000000007 */
[----:B------:R-:W-:-:S07]  /*30d0*/  PRMT R75, RZ, 0x7362, R7 ;  /* 0x00007362ff4b7816 */ /* 0x000fce0000000007 */
[C---:B------:R-:W-:Y:S01]  /*30e0*/  HMMA.16816.F32 R32, R72.reuse, R64, R8 ;  /* 0x000000404820723c */ /* 0x040fe20000001808 */
[----:B------:R-:W-:Y:S07]  /*30f0*/  LDSM.16.M88.4 R8, [R119+0x9000] ;  /* 0x009000007708783b */ /* 0x000fee0000000200 */
[C---:B------:R-:W-:Y:S01]  /*3100*/  HMMA.16816.F32 R44, R72.reuse, R66, R12 ;  /* 0x00000042482c723c */ /* 0x040fe2000000180c */
[----:B------:R-:W-:Y:S07]  /*3110*/  LDSM.16.M88.4 R12, [R119+0xa000] ;  /* 0x00a00000770c783b */ /* 0x000fee0000000200 */
[C---:B------:R-:W-:Y:S01]  /*3120*/  HMMA.16816.F32 R52, R72.reuse, R4, R20 ;  /* 0x000000044834723c */ /* 0x040fe20000001814 */
[----:B------:R-:W1:Y:S04]  /*3130*/  LDSM.16.M88.4 R4, [R117+0xb000] ;  /* 0x00b000007504783b */ /* 0x000e680000000200 */
[----:B------:R-:W-:Y:S03]  /*3140*/  LDSM.16.M88.4 R20, [R117+0xb400] ;  /* 0x00b400007514783b */ /* 0x000fe60000000200 */
[C---:B------:R-:W-:Y:S01]  /*3150*/  HMMA.16816.F32 R64, R72.reuse, R86, R36 ;  /* 0x000000564840723c */ /* 0x040fe20000001824 */
[----:B------:R-:W2:Y:S07]  /*3160*/  LDSM.16.M88.4 R36, [R117+0xb800] ;  /* 0x00b800007524783b */ /* 0x000eae0000000200 */
[C---:B------:R-:W-:Y:S08]  /*3170*/  HMMA.16816.F32 R84, R72.reuse, R84, R16 ;  /* 0x000000544854723c */ /* 0x040ff00000001810 */
[C---:B------:R-:W-:Y:S08]  /*3180*/  HMMA.16816.F32 R92, R72.reuse, R2, R92 ;  /* 0x00000002485c723c */ /* 0x040ff0000000185c */
[C---:B------:R-:W-:Y:S08]  /*3190*/  HMMA.16816.F32 R56, R72.reuse, R76, R56 ;  /* 0x0000004c4838723c */ /* 0x040ff00000001838 */
[----:B------:R-:W-:Y:S01]  /*31a0*/  HMMA.16816.F32 R16, R72, R78, R24 ;  /* 0x0000004e4810723c */ /* 0x000fe20000001818 */
[--C-:B-1----:R-:W-:Y:S01]  /*31b0*/  PRMT R2, RZ, 0x5140, R4.reuse ;  /* 0x00005140ff027816 */ /* 0x102fe20000000004 */
[----:B------:R-:W1:Y:S01]  /*31c0*/  LDSM.16.M88.4 R76, [R117+0xbc00] ;  /* 0x00bc0000754c783b */ /* 0x000e620000000200 */
[----:B------:R-:W-:-:S02]  /*31d0*/  PRMT R3, RZ, 0x7362, R4 ;  /* 0x00007362ff037816 */ /* 0x000fc40000000004 */
[----:B------:R-:W-:Y:S02]  /*31e0*/  PRMT R4, RZ, 0x5140, R5 ;  /* 0x00005140ff047816 */ /* 0x000fe40000000005 */
[--C-:B------:R-:W-:Y:S02]  /*31f0*/  PRMT R72, RZ, 0x5140, R8.reuse ;  /* 0x00005140ff487816 */ /* 0x100fe40000000008 */
[----:B------:R-:W-:Y:S02]  /*3200*/  PRMT R74, RZ, 0x7362, R8 ;  /* 0x00007362ff4a7816 */ /* 0x000fe40000000008 */
[--C-:B------:R-:W-:Y:S02]  /*3210*/  PRMT R73, RZ, 0x5140, R9.reuse ;  /* 0x00005140ff497816 */ /* 0x100fe40000000009 */
[----:B------:R-:W-:Y:S02]  /*3220*/  PRMT R75, RZ, 0x7362, R9 ;  /* 0x00007362ff4b7816 */ /* 0x000fe40000000009 */
[----:B------:R-:W-:-:S02]  /*3230*/  PRMT R24, RZ, 0x5140, R12 ;  /* 0x00005140ff187816 */ /* 0x000fc4000000000c */
[----:B------:R-:W-:Y:S02]  /*3240*/  PRMT R26, RZ, 0x7362, R12 ;  /* 0x00007362ff1a7816 */ /* 0x000fe4000000000c */
[--C-:B------:R-:W-:Y:S01]  /*3250*/  PRMT R25, RZ, 0x5140, R13.reuse ;  /* 0x00005140ff197816 */ /* 0x100fe2000000000d */
[-C--:B------:R-:W-:Y:S01]  /*3260*/  HMMA.16816.F32 R28, R72, R2.reuse, R28 ;  /* 0x00000002481c723c */ /* 0x080fe2000000181c */
[----:B------:R-:W-:Y:S02]  /*3270*/  PRMT R27, RZ, 0x7362, R13 ;  /* 0x00007362ff1b7816 */ /* 0x000fe4000000000d */
[--C-:B------:R-:W-:Y:S02]  /*3280*/  PRMT R12, RZ, 0x5140, R7.reuse ;  /* 0x00005140ff0c7816 */ /* 0x100fe40000000007 */
[----:B------:R-:W-:Y:S02]  /*3290*/  PRMT R13, RZ, 0x7362, R7 ;  /* 0x00007362ff0d7816 */ /* 0x000fe40000000007 */
[----:B------:R-:W-:Y:S01]  /*32a0*/  PRMT R5, RZ, 0x7362, R5 ;  /* 0x00007362ff057816 */ /* 0x000fe20000000005 */
[----:B------:R-:W-:Y:S01]  /*32b0*/  HMMA.16816.F32 R32, R24, R2, R32 ;  /* 0x000000021820723c */ /* 0x000fe20000001820 */
[----:B--2---:R-:W-:-:S06]  /*32c0*/  PRMT R7, RZ, 0x7362, R37 ;  /* 0x00007362ff077816 */ /* 0x004fcc0000000025 */
[--C-:B------:R-:W-:Y:S02]  /*32d0*/  PRMT R2, RZ, 0x5140, R6.reuse ;  /* 0x00005140ff027816 */ /* 0x100fe40000000006 */
[----:B------:R-:W-:Y:S02]  /*32e0*/  PRMT R3, RZ, 0x7362, R6 ;  /* 0x00007362ff037816 */ /* 0x000fe40000000006 */
[----:B------:R-:W-:Y:S01]  /*32f0*/  PRMT R6, RZ, 0x5140, R37 ;  /* 0x00005140ff067816 */ /* 0x000fe20000000025 */
[----:B------:R-:W-:Y:S01]  /*3300*/  IMAD R37, R131, 0x2000, R126 ;  /* 0x0000200083257824 */ /* 0x000fe200078e027e */
[----:B-1----:R-:W-:-:S03]  /*3310*/  PRMT R8, RZ, 0x5140, R78 ;  /* 0x00005140ff087816 */ /* 0x002fc6000000004e */
[----:B------:R-:W-:Y:S01]  /*3320*/  HMMA.16816.F32 R40, R72, R2, R40 ;  /* 0x000000024828723c */ /* 0x000fe20000001828 */
[----:B------:R-:W-:Y:S02]  /*3330*/  PRMT R9, RZ, 0x7362, R78 ;  /* 0x00007362ff097816 */ /* 0x000fe4000000004e */
[----:B------:R-:W-:-:S05]  /*3340*/  PRMT R78, RZ, 0x7362, R14 ;  /* 0x00007362ff4e7816 */ /* 0x000fca000000000e */
[----:B------:R-:W-:Y:S07]  /*3350*/  HMMA.16816.F32 R44, R24, R2, R44 ;  /* 0x00000002182c723c */ /* 0x000fee000000182c */
[--C-:B------:R-:W-:Y:S01]  /*3360*/  PRMT R2, RZ, 0x5140, R20.reuse ;  /* 0x00005140ff027816 */ /* 0x100fe20000000014 */
[----:B------:R-:W-:Y:S01]  /*3370*/  HMMA.16816.F32 R68, R72, R8, R68 ;  /* 0x000000084844723c */ /* 0x000fe20000001844 */
[----:B------:R-:W-:Y:S02]  /*3380*/  PRMT R3, RZ, 0x7362, R20 ;  /* 0x00007362ff037816 */ /* 0x000fe40000000014 */
[----:B------:R-:W-:-:S02]  /*3390*/  PRMT R20, RZ, 0x5140, R21 ;  /* 0x00005140ff147816 */ /* 0x000fc40000000015 */
[----:B------:R-:W-:-:S03]  /*33a0*/  PRMT R21, RZ, 0x7362, R21 ;  /* 0x00007362ff157816 */ /* 0x000fc60000000015 */
[-C--:B------:R-:W-:Y:S08]  /*33b0*/  HMMA.16816.F32 R48, R72, R2.reuse, R48 ;  /* 0x000000024830723c */ /* 0x080ff00000001830 */
[C---:B------:R-:W-:Y:S07]  /*33c0*/  HMMA.16816.F32 R52, R24.reuse, R2, R52 ;  /* 0x000000021834723c */ /* 0x040fee0000001834 */
[--C-:B------:R-:W-:Y:S01]  /*33d0*/  PRMT R2, RZ, 0x5140, R22.reuse ;  /* 0x00005140ff027816 */ /* 0x100fe20000000016 */
[----:B------:R-:W-:Y:S01]  /*33e0*/  HMMA.16816.F32 R16, R24, R8, R16 ;  /* 0x000000081810723c */ /* 0x000fe20000001810 */
[----:B------:R-:W-:-:S02]  /*33f0*/  PRMT R3, RZ, 0x7362, R22 ;  /* 0x00007362ff037816 */ /* 0x000fc40000000016 */
[----:B------:R-:W-:-:S04]  /*3400*/  IADD3 R22, P4, R100, UR7, RZ ;  /* 0x0000000764167c10 */ /* 0x000fc8000ff9e0ff */
[--C-:B------:R-:W-:Y:S01]  /*3410*/  PRMT R8, RZ, 0x5140, R10.reuse ;  /* 0x00005140ff087816 */ /* 0x100fe2000000000a */
[----:B------:R-:W-:Y:S01]  /*3420*/  HMMA.16816.F32 R60, R72, R2, R60 ;  /* 0x00000002483c723c */ /* 0x000fe2000000183c */
[--C-:B------:R-:W-:Y:S02]  /*3430*/  PRMT R9, RZ, 0x5140, R11.reuse ;  /* 0x00005140ff097816 */ /* 0x100fe4000000000b */
[----:B------:R-:W-:Y:S02]  /*3440*/  PRMT R10, RZ, 0x7362, R10 ;  /* 0x00007362ff0a7816 */ /* 0x000fe4000000000a */
[----:B------:R-:W-:-:S03]  /*3450*/  PRMT R11, RZ, 0x7362, R11 ;  /* 0x00007362ff0b7816 */ /* 0x000fc6000000000b */
        /* <DEDUP_REMOVED lines=13> */
[----:B------:R-:W-:-:S02]  /*3530*/  PRMT R3, RZ, 0x7362, R76 ;  /* 0x00007362ff037816 */ /* 0x000fc4000000004c */
[----:B------:R-:W-:-:S05]  /*3540*/  PRMT R76, RZ, 0x5140, R14 ;  /* 0x00005140ff4c7816 */ /* 0x000fca000000000e */
[-C--:B------:R-:W-:Y:S07]  /*3550*/  HMMA.16816.F32 R96, R72, R2.reuse, R96 ;  /* 0x000000024860723c */ /* 0x080fee0000001860 */
[--C-:B------:R-:W-:Y:S01]  /*3560*/  PRMT R72, RZ, 0x5140, R79.reuse ;  /* 0x00005140ff487816 */ /* 0x100fe2000000004f */
[----:B------:R-:W-:Y:S01]  /*3570*/  HMMA.16816.F32 R56, R24, R2, R56 ;  /* 0x000000021838723c */ /* 0x000fe20000001838 */
[----:B------:R-:W-:Y:S01]  /*3580*/  PRMT R73, RZ, 0x7362, R79 ;  /* 0x00007362ff497816 */ /* 0x000fe2000000004f */
[----:B------:R-:W-:Y:S01]  /*3590*/  IMAD R75, R131, 0x2000, R125 ;  /* 0x00002000834b7824 */ /* 0x000fe200078e027d */
[----:B------:R-:W-:-:S04]  /*35a0*/  PRMT R79, RZ, 0x7362, R15 ;  /* 0x00007362ff4f7816 */ /* 0x000fc8000000000f */
[--C-:B------:R-:W-:Y:S01]  /*35b0*/  PRMT R2, RZ, 0x5140, R23.reuse ;  /* 0x00005140ff027816 */ /* 0x100fe20000000017 */
[C---:B------:R-:W-:Y:S01]  /*35c0*/  HMMA.16816.F32 R80, R8.reuse, R6, R80 ;  /* 0x000000060850723c */ /* 0x040fe20000001850 */
[----:B------:R-:W-:Y:S02]  /*35d0*/  PRMT R3, RZ, 0x7362, R23 ;  /* 0x00007362ff037816 */ /* 0x000fe40000000017 */
[--C-:B------:R-:W-:Y:S02]  /*35e0*/  PRMT R24, RZ, 0x5140, R39.reuse ;  /* 0x00005140ff187816 */ /* 0x100fe40000000027 */
[----:B------:R-:W-:Y:S02]  /*35f0*/  PRMT R25, RZ, 0x7362, R39 ;  /* 0x00007362ff197816 */ /* 0x000fe40000000027 */
[--C-:B------:R-:W-:Y:S01]  /*3600*/  PRMT R26, RZ, 0x5140, R77.reuse ;  /* 0x00005140ff1a7816 */ /* 0x100fe2000000004d */
[----:B------:R-:W-:Y:S01]  /*3610*/  HMMA.16816.F32 R60, R8, R2, R60 ;  /* 0x00000002083c723c */ /* 0x000fe2000000183c */
[----:B------:R-:W-:Y:S01]  /*3620*/  PRMT R27, RZ, 0x7362, R77 ;  /* 0x00007362ff1b7816 */ /* 0x000fe2000000004d */
[----:B------:R-:W-:Y:S01]  /*3630*/  IMAD R77, R131, 0x2000, R124 ;  /* 0x00002000834d7824 */ /* 0x000fe200078e027c */
[----:B------:R-:W-:-:S02]  /*3640*/  IADD3.X R23, R0, UR8, RZ, P4, !PT ;  /* 0x0000000800177c10 */ /* 0x000fc4000a7fe4ff */
[----:B------:R-:W-:-:S03]  /*3650*/  IADD3 R38, P4, R102, UR7, RZ ;  /* 0x0000000766267c10 */ /* 0x000fc6000ff9e0ff */
[----:B------:R-:W-:Y:S01]  /*3660*/  HMMA.16816.F32 R88, R8, R24, R88 ;  /* 0x000000180858723c */ /* 0x000fe20000001858 */
[----:B------:R-:W-:-:S07]  /*3670*/  IADD3.X R39, R101, UR8, RZ, P4, !PT ;  /* 0x0000000865277c10 */ /* 0x000fce000a7fe4ff */
[C---:B------:R-:W-:Y:S08]  /*3680*/  HMMA.16816.F32 R96, R8.reuse, R26, R96 ;  /* 0x0000001a0860723c */ /* 0x040ff00000001860 */
[----:B------:R-:W-:Y:S07]  /*3690*/  HMMA.16816.F32 R68, R8, R72, R68 ;  /* 0x000000480844723c */ /* 0x000fee0000001844 */
[----:B------:R-:W-:-:S02]  /*36a0*/  SEL R8, RZ, 0x10, P3 ;  /* 0x00000010ff087807 */ /* 0x000fc40001800000 */
[----:B------:R-:W-:Y:S02]  /*36b0*/  IADD3 R10, P4, R104, UR7, RZ ;  /* 0x00000007680a7c10 */ /* 0x000fe4000ff9e0ff */
[----:B------:R-:W-:Y:S02]  /*36c0*/  SEL R8, R8, RZ, !P0 ;  /* 0x000000ff08087207 */ /* 0x000fe40004000000 */
[----:B------:R-:W-:Y:S02]  /*36d0*/  IADD3.X R11, R103, UR8, RZ, P4, !PT ;  /* 0x00000008670b7c10 */ /* 0x000fe4000a7fe4ff */
[----:B------:R-:W-:Y:S02]  /*36e0*/  ISETP.NE.U32.AND P0, PT, R8, RZ, PT ;  /* 0x000000ff0800720c */ /* 0x000fe40003f05070 */
[----:B------:R-:W-:-:S04]  /*36f0*/  IADD3 R8, P4, R106, UR7, RZ ;  /* 0x000000076a087c10 */ /* 0x000fc8000ff9e0ff */
[----:B------:R-:W-:Y:S02]  /*3700*/  IADD3.X R9, R105, UR8, RZ, P4, !PT ;  /* 0x0000000869097c10 */ /* 0x000fe4000a7fe4ff */
[----:B------:R-:W-:-:S05]  /*3710*/  IADD3 R36, P4, R108, UR7, RZ ;  /* 0x000000076c247c10 */ /* 0x000fca000ff9e0ff */
[----:B------:R-:W-:Y:S01]  /*3720*/  @!PT LDS RZ, [RZ] ;  /* 0x00000000fffff984 */ /* 0x000fe20000000800 */
[----:B------:R-:W-:Y:S01]  /*3730*/  @!PT LDS RZ, [RZ] ;  /* 0x00000000fffff984 */ /* 0x000fe20000000800 */
[----:B------:R-:W-:Y:S01]  /*3740*/  @!PT LDS RZ, [RZ] ;  /* 0x00000000fffff984 */ /* 0x000fe20000000800 */
[----:B------:R1:W-:Y:S04]  /*3750*/  LDGSTS.E.BYPASS.128 [R37], [R22.64], P0 ;  /* 0x0000000016257fae */ /* 0x0003e80008101c4c */
[----:B------:R2:W-:Y:S04]  /*3760*/  LDGSTS.E.BYPASS.128 [R75], [R38.64], P0 ;  /* 0x00000000264b7fae */ /* 0x0005e80008101c4c */
[----:B------:R3:W-:Y:S01]  /*3770*/  LDGSTS.E.BYPASS.128 [R77], [R10.64], P0 ;  /* 0x000000000a4d7fae */ /* 0x0007e20008101c4c */
[C---:B-1----:R-:W-:Y:S01]  /*3780*/  IMAD R23, R131.reuse, 0x2000, R123 ;  /* 0x0000200083177824 */ /* 0x042fe200078e027b */
[----:B------:R-:W-:-:S02]  /*3790*/  LEA R22, R131, 0x6000, 0xc ;  /* 0x0000600083167811 */ /* 0x000fc400078e60ff */
[----:B------:R-:W-:Y:S02]  /*37a0*/  IADD3.X R37, R107, UR8, RZ, P4, !PT ;  /* 0x000000086b257c10 */ /* 0x000fe4000a7fe4ff */
[----:B------:R1:W-:Y:S01]  /*37b0*/  LDGSTS.E.BYPASS.128 [R23], [R8.64], P0 ;  /* 0x0000000008177fae */ /* 0x0003e20008101c4c */
[--C-:B--2---:R-:W-:Y:S01]  /*37c0*/  IMAD.IADD R39, R126, 0x1, R22.reuse ;  /* 0x000000017e277824 */ /* 0x104fe200078e0216 */
[----:B---3--:R-:W-:Y:S02]  /*37d0*/  PRMT R77, RZ, 0x5140, R15 ;  /* 0x00005140ff4d7816 */ /* 0x008fe4000000000f */
[----:B------:R-:W0:Y:S04]  /*37e0*/  LDGDEPBAR ;  /* 0x00000000000079af */ /* 0x000e280000000000 */
[----:B------:R2:W-:Y:S01]  /*37f0*/  LDGSTS.E.BYPASS.128 [R39], [R36.64], P0 ;  /* 0x0000000024277fae */ /* 0x0005e20008101c4c */
[C---:B------:R-:W-:Y:S08]  /*3800*/  HMMA.16816.F32 R12, R76.reuse, R12, R44 ;  /* 0x0000000c4c0c723c */ /* 0x040ff0000000182c */
[C---:B-1----:R-:W-:Y:S07]  /*3810*/  HMMA.16816.F32 R8, R76.reuse, R4, R32 ;  /* 0x000000044c08723c */ /* 0x042fee0000001820 */
[----:B------:R-:W-:Y:S01]  /*3820*/  IADD3 R4, P4, R110, UR7, RZ ;  /* 0x000000076e047c10 */ /* 0x000fe2000ff9e0ff */
[----:B------:R-:W-:Y:S01]  /*3830*/  IMAD.IADD R33, R125, 0x1, R22 ;  /* 0x000000017d217824 */ /* 0x000fe200078e0216 */
[----:B------:R-:W-:Y:S01]  /*3840*/  UIADD3 UR7, UP1, UR7, 0x40, URZ ;  /* 0x0000004007077890 */ /* 0x000fe2000ff3e03f */
[----:B------:R-:W-:Y:S01]  /*3850*/  HMMA.16816.F32 R20, R76, R20, R52 ;  /* 0x000000144c14723c */ /* 0x000fe20000001834 */
[----:B------:R-:W-:-:S02]  /*3860*/  IADD3.X R5, R109, UR8, RZ, P4, !PT ;  /* 0x000000086d057c10 */ /* 0x000fc4000a7fe4ff */
[----:B------:R-:W-:Y:S01]  /*3870*/  ISETP.LE.AND P4, PT, R122, UR6, PT ;  /* 0x000000067a007c0c */ /* 0x000fe2000bf83270 */
[----:B------:R-:W-:Y:S02]  /*3880*/  UIADD3.X UR8, URZ, UR8, URZ, UP1, !UPT ;  /* 0x000000083f087290 */ /* 0x000fe40008ffe43f */
[----:B------:R1:W-:Y:S01]  /*3890*/  LDGSTS.E.BYPASS.128 [R33], [R4.64], P0 ;  /* 0x0000000004217fae */ /* 0x0003e20008101c4c */
[----:B------:R-:W-:Y:S01]  /*38a0*/  PLOP3.LUT P0, PT, P2, PT, PT, 0x80, 0x0 ;  /* 0x000000000000781c */ /* 0x000fe2000170f070 */
[----:B--2---:R-:W-:Y:S01]  /*38b0*/  HMMA.16816.F32 R36, R76, R2, R64 ;  /* 0x000000024c24723c */ /* 0x004fe20000001840 */
[----:B------:R-:W-:Y:S01]  /*38c0*/  PLOP3.LUT P2, PT, P1, PT, PT, 0x80, 0x0 ;  /* 0x000000000000781c */ /* 0x000fe20000f4f070 */
[----:B------:R-:W0:Y:S01]  /*38d0*/  LDGDEPBAR ;  /* 0x00000000000079af */ /* 0x000e220000000000 */
[----:B------:R-:W-:-:S05]  /*38e0*/  PLOP3.LUT P1, PT, P3, PT, PT, 0x8, 0x0 ;  /* 0x000000000000781c */ /* 0x000fca0001f2e170 */
[C---:B------:R-:W-:Y:S08]  /*38f0*/  HMMA.16816.F32 R52, R76.reuse, R6, R84 ;  /* 0x000000064c34723c */ /* 0x040ff00000001854 */
[C---:B------:R-:W-:Y:S08]  /*3900*/  HMMA.16816.F32 R92, R76.reuse, R24, R92 ;  /* 0x000000184c5c723c */ /* 0x040ff0000000185c */
[----:B------:R-:W-:Y:S01]  /*3910*/  HMMA.16816.F32 R56, R76, R26, R56 ;  /* 0x0000001a4c38723c */ /* 0x000fe20000001838 */
[----:B------:R-:W-:-:S07]  /*3920*/  DEPBAR.LE SB0, 0x4 ;  /* 0x000081000000791a */ /* 0x000fce0000000000 */
[----:B------:R-:W-:Y:S01]  /*3930*/  HMMA.16816.F32 R76, R76, R72, R16 ;  /* 0x000000484c4c723c */ /* 0x000fe20000001810 */
[----:B------:R-:W-:Y:S06]  /*3940*/  BAR.SYNC.DEFER_BLOCKING 0x0 ;  /* 0x0000000000007b1d */ /* 0x000fec0000010000 */
[----:B-1----:R-:W-:Y:S01]  /*3950*/  @P4 CALL.REL.NOINC `(.L_x_2) ;  /* 0x0000001000004944 */ /* 0x002fe20003c00000 */
[----:B------:R-:W-:Y:S05]  /*3960*/  BRA `(.L_x_3) ;  /* 0xffffdf0000007947 */ /* 0x000fea000383ffff */
.L_x_2:
[----:B------:R-:W-:-:S04]  /*3970*/  NOP ;  /* 0x0000000000007918 */ /* 0x000fc80000000000 */
[----:B------:R-:W-:-:S10]  /*3980*/  NOP ;  /* 0x0000000000007918 */ /* 0x000fd40000000000 */
[----:B------:R-:W-:Y:S02]  /*3990*/  F2FP.PACK_AB R20, R21, R20 ;  /* 0x000000141514723e */ /* 0x000fe400000000ff */
[----:B------:R-:W-:Y:S02]  /*39a0*/  F2FP.PACK_AB R78, R79, R78 ;  /* 0x0000004e4f4e723e */ /* 0x000fe400000000ff */
[----:B------:R-:W-:-:S02]  /*39b0*/  F2FP.PACK_AB R76, R77, R76 ;  /* 0x0000004c4d4c723e */ /* 0x000fc400000000ff */
[----:B------:R-:W-:Y:S02]  /*39c0*/  F2FP.PACK_AB R58, R59, R58 ;  /* 0x0000003a3b3a723e */ /* 0x000fe400000000ff */
[----:B------:R-:W-:Y:S02]  /*39d0*/  F2FP.PACK_AB R56, R57, R56 ;  /* 0x000000383938723e */ /* 0x000fe400000000ff */
[----:B------:R-:W-:Y:S02]  /*39e0*/  F2FP.PACK_AB R94, R95, R94 ;  /* 0x0000005e5f5e723e */ /* 0x000fe400000000ff */
        /* <DEDUP_REMOVED lines=26> */
.L_x_1:
[----:B------:R-:W-:-:S04]  /*3b90*/  DEPBAR.LE SB0, 0x0 ;  /* 0x000080000000791a */ /* 0x000fc80000000000 */
[----:B------:R-:W-:Y:S01]  /*3ba0*/  LOP3.LUT R129, R129, 0x3, RZ, 0xc0, !PT ;  /* 0x0000000381817812 */ /* 0x000fe200078ec0ff */
[----:B------:R-:W-:Y:S01]  /*3bb0*/  IMAD.SHL.U32 R114, R114, 0x8, RZ ;  /* 0x0000000872727824 */ /* 0x000fe200078e00ff */
[----:B------:R-:W-:Y:S01]  /*3bc0*/  SHF.R.U32.HI R4, RZ, 0x2, R130 ;  /* 0x00000002ff047819 */ /* 0x000fe20000011682 */
[----:B------:R-:W-:Y:S01]  /*3bd0*/  IMAD.MOV.U32 R45, RZ, RZ, c[0x0][0x18c] ;  /* 0x00006300ff2d7624 */ /* 0x000fe200078e00ff */
[----:B------:R-:W-:Y:S01]  /*3be0*/  LOP3.LUT R127, R127, 0x6, RZ, 0xc0, !PT ;  /* 0x000000067f7f7812 */ /* 0x000fe200078ec0ff */
[----:B------:R-:W-:Y:S01]  /*3bf0*/  IMAD.MOV.U32 R47, RZ, RZ, 0x2 ;  /* 0x00000002ff2f7424 */ /* 0x000fe200078e00ff */
[----:B------:R-:W-:Y:S01]  /*3c00*/  LOP3.LUT R115, R115, 0x6, R116, 0xf8, !PT ;  /* 0x0000000673737812 */ /* 0x000fe200078ef874 */
[----:B------:R-:W-:Y:S01]  /*3c10*/  IMAD R4, R129, 0x10, R4 ;  /* 0x0000001081047824 */ /* 0x000fe200078e0204 */
[----:B------:R-:W-:Y:S02]  /*3c20*/  SHF.R.U32.HI R130, RZ, 0x3, R130 ;  /* 0x00000003ff827819 */ /* 0x000fe40000011682 */
[----:B------:R-:W-:Y:S01]  /*3c30*/  LOP3.LUT R115, R115, 0x8, R116, 0xf8, !PT ;  /* 0x0000000873737812 */ /* 0x000fe200078ef874 */
[----:B------:R-:W-:Y:S01]  /*3c40*/  IMAD R4, R4, 0x48, R127 ;  /* 0x0000004804047824 */ /* 0x000fe200078e027f */
[----:B------:R-:W-:Y:S01]  /*3c50*/  LOP3.LUT R114, R114, 0x38, RZ, 0xc0, !PT ;  /* 0x0000003872727812 */ /* 0x000fe200078ec0ff */
[----:B------:R-:W-:Y:S01]  /*3c60*/  IMAD R129, R129, 0x4, R130 ;  /* 0x0000000481817824 */ /* 0x000fe200078e0282 */
[----:B------:R-:W-:Y:S01]  /*3c70*/  LOP3.LUT R115, R115, R112, RZ, 0xfc, !PT ;  /* 0x0000007073737212 */ /* 0x000fe200078efcff */
[----:B------:R-:W-:Y:S01]  /*3c80*/  IMAD.SHL.U32 R33, R4, 0x2, RZ ;  /* 0x0000000204217824 */ /* 0x000fe200078e00ff */
[----:B------:R-:W-:Y:S01]  /*3c90*/  BAR.SYNC.DEFER_BLOCKING 0x0 ;  /* 0x0000000000007b1d */ /* 0x000fe20000010000 */
[----:B------:R-:W-:Y:S01]  /*3ca0*/  LOP3.LUT R111, R111, R114, RZ, 0xfc, !PT ;  /* 0x000000726f6f7212 */ /* 0x000fe200078efcff */
[----:B------:R-:W-:Y:S01]  /*3cb0*/  IMAD R129, R129, 0x48, R114 ;  /* 0x0000004881817824 */ /* 0x000fe200078e0272 */
[----:B------:R-:W-:-:S02]  /*3cc0*/  LOP3.LUT R4, R115, 0x10, RZ, 0xfc, !PT ;  /* 0x0000001073047812 */ /* 0x000fc400078efcff */
[----:B------:R-:W-:Y:S01]  /*3cd0*/  ISETP.GE.AND P0, PT, R111, c[0x0][0x17c], PT ;  /* 0x00005f006f007a0c */ /* 0x000fe20003f06270 */
[----:B------:R-:W-:Y:S01]  /*3ce0*/  IMAD.SHL.U32 R129, R129, 0x2, RZ ;  /* 0x0000000281817824 */ /* 0x000fe200078e00ff */
[C---:B------:R-:W-:Y:S02]  /*3cf0*/  LOP3.LUT R32, R115.reuse, 0x40, RZ, 0xfc, !PT ;  /* 0x0000004073207812 */ /* 0x040fe400078efcff */
[----:B------:R-:W-:Y:S02]  /*3d00*/  ISETP.LT.AND P6, PT, R4, c[0x0][0x178], !P0 ;  /* 0x00005e0004007a0c */ /* 0x000fe400047c1270 */
[C---:B------:R-:W-:Y:S02]  /*3d10*/  ISETP.LT.AND P1, PT, R115.reuse, c[0x0][0x178], !P0 ;  /* 0x00005e0073007a0c */ /* 0x040fe40004721270 */
[----:B------:R-:W-:Y:S01]  /*3d20*/  ISETP.LT.AND P3, PT, R32, c[0x0][0x178], !P0 ;  /* 0x00005e0020007a0c */ /* 0x000fe20004761270 */
[----:B------:R-:W-:Y:S04]  /*3d30*/  STS [R33], R28 ;  /* 0x0000001c21007388 */ /* 0x000fe80000000800 */
[----:B------:R-:W-:Y:S04]  /*3d40*/  STS [R33+0x480], R30 ;  /* 0x0004801e21007388 */ /* 0x000fe80000000800 */
        /* <DEDUP_REMOVED lines=14> */
[----:B------:R-:W-:Y:S06]  /*3e30*/  BAR.SYNC.DEFER_BLOCKING 0x0 ;  /* 0x0000000000007b1d */ /* 0x000fec0000010000 */
[----:B------:R-:W1:Y:S04]  /*3e40*/  LDS.128 R16, [R129] ;  /* 0x0000000081107984 */ /* 0x000e680000000c00 */
[----:B------:R-:W2:Y:S04]  /*3e50*/  LDS.128 R12, [R129+0x900] ;  /* 0x00090000810c7984 */ /* 0x000ea80000000c00 */
[----:B------:R-:W3:Y:S04]  /*3e60*/  LDS.128 R4, [R129+0x1200] ;  /* 0x0012000081047984 */ /* 0x000ee80000000c00 */
[----:B------:R-:W4:Y:S04]  /*3e70*/  LDS.128 R8, [R129+0x1b00] ;  /* 0x001b000081087984 */ /* 0x000f280000000c00 */
[----:B------:R-:W-:Y:S06]  /*3e80*/  BAR.SYNC.DEFER_BLOCKING 0x0 ;  /* 0x0000000000007b1d */ /* 0x000fec0000010000 */
[----:B------:R-:W-:Y:S04]  /*3e90*/  STS [R33], R21 ;  /* 0x0000001521007388 */ /* 0x000fe80000000800 */
[----:B------:R-:W-:Y:S04]  /*3ea0*/  STS [R33+0x480], R3 ;  /* 0x0004800321007388 */ /* 0x000fe80000000800 */
[----:B------:R1:W-:Y:S04]  /*3eb0*/  STS [R33+0x10], R2 ;  /* 0x0000100221007388 */ /* 0x0003e80000000800 */
[----:B------:R2:W-:Y:S04]  /*3ec0*/  STS [R33+0x490], R0 ;  /* 0x0004900021007388 */ /* 0x0005e80000000800 */
[----:B------:R-:W-:Y:S01]  /*3ed0*/  STS [R33+0x20], R20 ;  /* 0x0000201421007388 */ /* 0x000fe20000000800 */
[----:B-1----:R-:W-:-:S03]  /*3ee0*/  IMAD R2, R115, c[0x0][0x18c], RZ ;  /* 0x0000630073027a24 */ /* 0x002fc600078e02ff */
[----:B------:R-:W-:Y:S01]  /*3ef0*/  STS [R33+0x4a0], R22 ;  /* 0x0004a01621007388 */ /* 0x000fe20000000800 */
[----:B------:R-:W-:Y:S01]  /*3f00*/  IMAD R34, R45, 0x10, R2 ;  /* 0x000000102d227824 */ /* 0x000fe200078e0202 */
[----:B--2---:R-:W-:Y:S02]  /*3f10*/  LOP3.LUT R0, R115, 0x20, RZ, 0xfc, !PT ;  /* 0x0000002073007812 */ /* 0x004fe400078efcff */
[----:B------:R1:W-:Y:S01]  /*3f20*/  STS [R33+0x30], R36 ;  /* 0x0000302421007388 */ /* 0x0003e20000000800 */
[-C--:B------:R-:W-:Y:S01]  /*3f30*/  IMAD.WIDE R2, R2, R47.reuse, c[0x0][0x170] ;  /* 0x00005c0002027625 */ /* 0x080fe200078e022f */
[----:B------:R-:W-:Y:S02]  /*3f40*/  ISETP.LT.AND P5, PT, R0, c[0x0][0x178], !P0 ;  /* 0x00005e0000007a0c */ /* 0x000fe400047a1270 */
[----:B------:R2:W-:Y:S01]  /*3f50*/  STS [R33+0x4b0], R38 ;  /* 0x0004b02621007388 */ /* 0x0005e20000000800 */
[----:B------:R-:W-:Y:S01]  /*3f60*/  IMAD R35, R45, 0x10, R34 ;  /* 0x000000102d237824 */ /* 0x000fe200078e0222 */
[----:B------:R-:W-:Y:S01]  /*3f70*/  LOP3.LUT R0, R115, 0x50, RZ, 0xfc, !PT ;  /* 0x0000005073007812 */ /* 0x000fe200078efcff */
[----:B------:R-:W-:Y:S01]  /*3f80*/  IMAD.WIDE R40, R111, 0x2, R2 ;  /* 0x000000026f287825 */ /* 0x000fe200078e0202 */
[----:B------:R-:W-:Y:S02]  /*3f90*/  STS [R33+0x40], R52 ;  /* 0x0000403421007388 */ /* 0x000fe40000000800 */
[----:B------:R-:W-:Y:S01]  /*3fa0*/  ISETP.LT.AND P2, PT, R0, c[0x0][0x178], !P0 ;  /* 0x00005e0000007a0c */ /* 0x000fe20004741270 */
[----:B------:R-:W-:Y:S01]  /*3fb0*/  IMAD R32, R45, 0x10, R35 ;  /* 0x000000102d207824 */ /* 0x000fe200078e0223 */
[----:B------:R-:W-:Y:S01]  /*3fc0*/  STS [R33+0x4c0], R54 ;  /* 0x0004c03621007388 */ /* 0x000fe20000000800 */
[----:B------:R-:W-:-:S03]  /*3fd0*/  IMAD.WIDE R2, R34, R47, c[0x0][0x170] ;  /* 0x00005c0022027625 */ /* 0x000fc600078e022f */
[----:B------:R-:W-:Y:S01]  /*3fe0*/  STS [R33+0x50], R92 ;  /* 0x0000505c21007388 */ /* 0x000fe20000000800 */
[----:B------:R-:W-:Y:S02]  /*3ff0*/  IMAD R0, R45, 0x10, R32 ;  /* 0x000000102d007824 */ /* 0x000fe400078e0220 */
[----:B------:R-:W-:Y:S01]  /*4000*/  IMAD.WIDE R42, R111, 0x2, R2 ;  /* 0x000000026f2a7825 */ /* 0x000fe200078e0202 */
[----:B------:R-:W-:Y:S03]  /*4010*/  STS [R33+0x4d0], R94 ;  /* 0x0004d05e21007388 */ /* 0x000fe60000000800 */
[----:B-1----:R-:W-:Y:S01]  /*4020*/  IMAD R36, R45, 0x10, R0 ;  /* 0x000000102d247824 */ /* 0x002fe200078e0200 */
[----:B------:R-:W-:Y:S01]  /*4030*/  STS [R33+0x60], R56 ;  /* 0x0000603821007388 */ /* 0x000fe20000000800 */
[----:B------:R-:W-:-:S03]  /*4040*/  IMAD.WIDE R2, R35, R47, c[0x0][0x170] ;  /* 0x00005c0023027625 */ /* 0x000fc600078e022f */
[----:B------:R-:W-:Y:S01]  /*4050*/  STS [R33+0x4e0], R58 ;  /* 0x0004e03a21007388 */ /* 0x000fe20000000800 */
[----:B------:R-:W-:Y:S02]  /*4060*/  IMAD R44, R45, 0x10, R36 ;  /* 0x000000102d2c7824 */ /* 0x000fe400078e0224 */
[-C--:B------:R-:W-:Y:S01]  /*4070*/  IMAD.WIDE R34, R0, R47.reuse, c[0x0][0x170] ;  /* 0x00005c0000227625 */ /* 0x080fe200078e022f */
[----:B------:R-:W-:Y:S03]  /*4080*/  STS [R33+0x70], R76 ;  /* 0x0000704c21007388 */ /* 0x000fe60000000800 */
[-C--:B------:R-:W-:Y:S01]  /*4090*/  IMAD.WIDE R36, R36, R47.reuse, c[0x0][0x170] ;  /* 0x00005c0024247625 */ /* 0x080fe200078e022f */
[----:B------:R1:W-:Y:S03]  /*40a0*/  STS [R33+0x4f0], R78 ;  /* 0x0004f04e21007388 */ /* 0x0003e60000000800 */
[----:B--2---:R-:W-:Y:S01]  /*40b0*/  IMAD.WIDE R38, R44, R47, c[0x0][0x170] ;  /* 0x00005c002c267625 */ /* 0x004fe200078e022f */
[----:B------:R-:W-:Y:S03]  /*40c0*/  BAR.SYNC.DEFER_BLOCKING 0x0 ;  /* 0x0000000000007b1d */ /* 0x000fe60000010000 */
[----:B------:R-:W-:Y:S01]  /*40d0*/  IMAD.WIDE R2, R111, 0x2, R2 ;  /* 0x000000026f027825 */ /* 0x000fe200078e0202 */
[----:B-1----:R-:W-:-:S03]  /*40e0*/  LOP3.LUT R33, R115, 0x30, RZ, 0xfc, !PT ;  /* 0x0000003073217812 */ /* 0x002fc600078efcff */
[----:B------:R-:W-:Y:S01]  /*40f0*/  IMAD.WIDE R34, R111, 0x2, R34 ;  /* 0x000000026f227825 */ /* 0x000fe200078e0222 */
[----:B------:R-:W-:-:S03]  /*4100*/  ISETP.LT.AND P4, PT, R33, c[0x0][0x178], !P0 ;  /* 0x00005e0021007a0c */ /* 0x000fc60004781270 */
[----:B------:R-:W-:Y:S01]  /*4110*/  IMAD.WIDE R36, R111, 0x2, R36 ;  /* 0x000000026f247825 */ /* 0x000fe200078e0224 */
[C---:B------:R-:W-:Y:S02]  /*4120*/  LOP3.LUT R33, R115.reuse, 0x60, RZ, 0xfc, !PT ;  /* 0x0000006073217812 */ /* 0x040fe400078efcff */
[----:B------:R-:W-:Y:S01]  /*4130*/  LOP3.LUT R115, R115, 0x70, RZ, 0xfc, !PT ;  /* 0x0000007073737812 */ /* 0x000fe200078efcff */
[----:B------:R-:W-:Y:S01]  /*4140*/  IMAD.WIDE R38, R111, 0x2, R38 ;  /* 0x000000026f267825 */ /* 0x000fe200078e0226 */
[----:B------:R-:W1:Y:S04]  /*4150*/  LDS.128 R28, [R129] ;  /* 0x00000000811c7984 */ /* 0x000e680000000c00 */
[----:B------:R-:W2:Y:S04]  /*4160*/  LDS.128 R24, [R129+0x900] ;  /* 0x0009000081187984 */ /* 0x000ea80000000c00 */
[----:B------:R-:W2:Y:S04]  /*4170*/  LDS.128 R20, [R129+0x1200] ;  /* 0x0012000081147984 */ /* 0x000ea80000000c00 */
[----:B------:R1:W-:Y:S01]  /*4180*/  @P1 STG.E.128 [R40.64], R16 ;  /* 0x0000001028001986 */ /* 0x0003e2000c101d0c */
[----:B------:R-:W-:Y:S01]  /*4190*/  ISETP.LT.AND P1, PT, R33, c[0x0][0x178], !P0 ;  /* 0x00005e0021007a0c */ /* 0x000fe20004721270 */
[----:B------:R-:W-:Y:S01]  /*41a0*/  IMAD.WIDE R32, R32, R47, c[0x0][0x170] ;  /* 0x00005c0020207625 */ /* 0x000fe200078e022f */
[----:B------:R-:W-:Y:S01]  /*41b0*/  ISETP.LT.AND P0, PT, R115, c[0x0][0x178], !P0 ;  /* 0x00005e0073007a0c */ /* 0x000fe20004701270 */
[----:B------:R1:W-:Y:S04]  /*41c0*/  @P6 STG.E.128 [R42.64], R12 ;  /* 0x0000000c2a006986 */ /* 0x0003e8000c101d0c */
[----:B------:R-:W-:Y:S01]  /*41d0*/  IMAD.WIDE R32, R111, 0x2, R32 ;  /* 0x000000026f207825 */ /* 0x000fe200078e0220 */
[----:B---3--:R3:W-:Y:S04]  /*41e0*/  @P5 STG.E.128 [R2.64], R4 ;  /* 0x0000000402005986 */ /* 0x0087e8000c101d0c */
[----:B----4-:R3:W-:Y:S04]  /*41f0*/  @P4 STG.E.128 [R32.64], R8 ;  /* 0x0000000820004986 */ /* 0x0107e8000c101d0c */
[----:B-1----:R3:W-:Y:S04]  /*4200*/  @P3 STG.E.128 [R34.64], R28 ;  /* 0x0000001c22003986 */ /* 0x0027e8000c101d0c */
[----:B--2---:R3:W-:Y:S04]  /*4210*/  @P2 STG.E.128 [R36.64], R24 ;  /* 0x0000001824002986 */ /* 0x0047e8000c101d0c */
[----:B------:R3:W-:Y:S01]  /*4220*/  @P1 STG.E.128 [R38.64], R20 ;  /* 0x0000001426001986 */ /* 0x0007e2000c101d0c */
[----:B------:R-:W-:Y:S05]  /*4230*/  @!P0 EXIT ;  /* 0x000000000000894d */ /* 0x000fea0003800000 */
[----:B------:R-:W1:Y:S01]  /*4240*/  LDS.128 R128, [R129+0x1b00] ;  /* 0x001b000081807984 */ /* 0x000e620000000c00 */
[----:B---3--:R-:W-:-:S04]  /*4250*/  IMAD R2, R45, 0x10, R44 ;  /* 0x000000102d027824 */ /* 0x008fc800078e022c */
[----:B------:R-:W-:-:S06]  /*4260*/  IMAD.WIDE R2, R2, R47, c[0x0][0x170] ;  /* 0x00005c0002027625 */ /* 0x000fcc00078e022f */
[----:B------:R-:W-:-:S05]  /*4270*/  IMAD.WIDE R2, R111, 0x2, R2 ;  /* 0x000000026f027825 */ /* 0x000fca00078e0202 */
[----:B-1----:R-:W-:Y:S01]  /*4280*/  STG.E.128 [R2.64], R128 ;  /* 0x0000008002007986 */ /* 0x002fe2000c101d0c */
[----:B------:R-:W-:Y:S05]  /*4290*/  EXIT ;  /* 0x000000000000794d */ /* 0x000fea0003800000 */
.L_x_4:
[----:B------:R-:W-:-:S00]  /*42a0*/  BRA `(.L_x_4) ;  /* 0xfffffff000007947 */ /* 0x000fc0000383ffff */
[----:B------:R-:W-:-:S00]  /*42b0*/  NOP ;  /* 0x0000000000007918 */ /* 0x000fc00000000000 */
        /* <DEDUP_REMOVED lines=12> */
.L_x_5:


//--------------------- .nv.shared.matmul_kernel  --------------------------
	.section	.nv.shared.matmul_kernel,"aw",@nobits
	.sectionflags	@""
	.align	16
